//
// Generated by NVIDIA NVVM Compiler
//
// Compiler Build ID: CL-36424714
// Cuda compilation tools, release 13.0, V13.0.88
// Based on NVVM 20.0.0
//

.version 9.0
.target sm_100
.address_size 64

	// .globl	_Z6matmulPfS_S_PiS0_

.visible .entry _Z6matmulPfS_S_PiS0_(
	.param .u64 .ptr .align 1 _Z6matmulPfS_S_PiS0__param_0,
	.param .u64 .ptr .align 1 _Z6matmulPfS_S_PiS0__param_1,
	.param .u64 .ptr .align 1 _Z6matmulPfS_S_PiS0__param_2,
	.param .u64 .ptr .align 1 _Z6matmulPfS_S_PiS0__param_3,
	.param .u64 .ptr .align 1 _Z6matmulPfS_S_PiS0__param_4
)
{
	.reg .pred 	%p<9>;
	.reg .b32 	%r<24>;
	.reg .b32 	%f<10>;
	.reg .b64 	%rd<17>;

	ld.param.u64 	%rd5, [_Z6matmulPfS_S_PiS0__param_0];
	ld.param.u64 	%rd6, [_Z6matmulPfS_S_PiS0__param_1];
	ld.param.u64 	%rd7, [_Z6matmulPfS_S_PiS0__param_2];
	ld.param.u64 	%rd8, [_Z6matmulPfS_S_PiS0__param_3];
	ld.param.u64 	%rd9, [_Z6matmulPfS_S_PiS0__param_4];
	cvta.to.global.u64 	%rd1, %rd9;
	cvta.to.global.u64 	%rd2, %rd8;
	mov.u32 	%r11, %ntid.y;
	mov.u32 	%r12, %ctaid.y;
	mov.u32 	%r13, %tid.y;
	mad.lo.s32 	%r1, %r11, %r12, %r13;
	ld.global.u32 	%r14, [%rd2];
	setp.ge.u32 	%p1, %r1, %r14;
	@%p1 bra 	$L__BB0_6;
	mov.u32 	%r15, %ntid.x;
	mov.u32 	%r16, %ctaid.x;
	mov.u32 	%r17, %tid.x;
	mad.lo.s32 	%r2, %r15, %r16, %r17;
	ld.global.u32 	%r3, [%rd1+4];
	setp.ge.u32 	%p2, %r2, %r3;
	@%p2 bra 	$L__BB0_6;
	ld.global.u32 	%r18, [%rd2+4];
	mul.lo.s32 	%r23, %r18, %r1;
	add.s32 	%r5, %r23, %r18;
	ld.global.u32 	%r19, [%rd1];
	mad.lo.s32 	%r6, %r3, %r19, %r2;
	setp.ge.s32 	%p3, %r23, %r5;
	setp.ge.s32 	%p4, %r2, %r6;
	mov.f32 	%f9, 0f00000000;
	or.pred  	%p5, %p3, %p4;
	@%p5 bra 	$L__BB0_5;
	cvta.to.global.u64 	%rd3, %rd5;
	cvta.to.global.u64 	%rd4, %rd6;
	mov.f32 	%f9, 0f00000000;
	mov.u32 	%r22, %r2;
$L__BB0_4:
	mul.wide.s32 	%rd10, %r23, 4;
	add.s64 	%rd11, %rd3, %rd10;
	ld.global.f32 	%f6, [%rd11];
	mul.wide.s32 	%rd12, %r22, 4;
	add.s64 	%rd13, %rd4, %rd12;
	ld.global.f32 	%f7, [%rd13];
	fma.rn.f32 	%f9, %f6, %f7, %f9;
	add.s32 	%r23, %r23, 1;
	add.s32 	%r22, %r22, %r3;
	setp.lt.s32 	%p6, %r23, %r5;
	setp.lt.s32 	%p7, %r22, %r6;
	and.pred  	%p8, %p6, %p7;
	@%p8 bra 	$L__BB0_4;
$L__BB0_5:
	mad.lo.s32 	%r21, %r3, %r1, %r2;
	cvta.to.global.u64 	%rd14, %rd7;
	mul.wide.s32 	%rd15, %r21, 4;
	add.s64 	%rd16, %rd14, %rd15;
	st.global.f32 	[%rd16], %f9;
$L__BB0_6:
	ret;

}
	// .globl	_Z9transposePfS_Pi
.visible .entry _Z9transposePfS_Pi(
	.param .u64 .ptr .align 1 _Z9transposePfS_Pi_param_0,
	.param .u64 .ptr .align 1 _Z9transposePfS_Pi_param_1,
	.param .u64 .ptr .align 1 _Z9transposePfS_Pi_param_2
)
{
	.reg .pred 	%p<2>;
	.reg .b32 	%r<14>;
	.reg .b32 	%f<2>;
	.reg .b64 	%rd<11>;

	ld.param.u64 	%rd1, [_Z9transposePfS_Pi_param_0];
	ld.param.u64 	%rd2, [_Z9transposePfS_Pi_param_1];
	ld.param.u64 	%rd3, [_Z9transposePfS_Pi_param_2];
	cvta.to.global.u64 	%rd4, %rd3;
	mov.u32 	%r5, %ntid.y;
	mov.u32 	%r6, %ctaid.y;
	mov.u32 	%r7, %tid.y;
	mad.lo.s32 	%r1, %r5, %r6, %r7;
	ld.global.u32 	%r8, [%rd4+4];
	mov.u32 	%r9, %ntid.x;
	mov.u32 	%r10, %ctaid.x;
	mov.u32 	%r11, %tid.x;
	mad.lo.s32 	%r2, %r9, %r10, %r11;
	mad.lo.s32 	%r3, %r8, %r1, %r2;
	ld.global.u32 	%r4, [%rd4];
	mul.lo.s32 	%r12, %r8, %r4;
	setp.ge.s32 	%p1, %r3, %r12;
	@%p1 bra 	$L__BB1_2;
	cvta.to.global.u64 	%rd5, %rd1;
	cvta.to.global.u64 	%rd6, %rd2;
	mad.lo.s32 	%r13, %r4, %r2, %r1;
	mul.wide.s32 	%rd7, %r3, 4;
	add.s64 	%rd8, %rd5, %rd7;
	ld.global.f32 	%f1, [%rd8];
	mul.wide.s32 	%rd9, %r13, 4;
	add.s64 	%rd10, %rd6, %rd9;
	st.global.f32 	[%rd10], %f1;
$L__BB1_2:
	ret;

}
	// .globl	_Z8row_meanPfS_Pi
.visible .entry _Z8row_meanPfS_Pi(
	.param .u64 .ptr .align 1 _Z8row_meanPfS_Pi_param_0,
	.param .u64 .ptr .align 1 _Z8row_meanPfS_Pi_param_1,
	.param .u64 .ptr .align 1 _Z8row_meanPfS_Pi_param_2
)
{
	.reg .pred 	%p<11>;
	.reg .b32 	%r<39>;
	.reg .b32 	%f<85>;
	.reg .b64 	%rd<18>;

	ld.param.u64 	%rd5, [_Z8row_meanPfS_Pi_param_0];
	ld.param.u64 	%rd4, [_Z8row_meanPfS_Pi_param_1];
	ld.param.u64 	%rd6, [_Z8row_meanPfS_Pi_param_2];
	cvta.to.global.u64 	%rd1, %rd5;
	cvta.to.global.u64 	%rd2, %rd6;
	mov.u32 	%r23, %ntid.x;
	mov.u32 	%r24, %ctaid.x;
	mov.u32 	%r25, %tid.x;
	mad.lo.s32 	%r1, %r23, %r24, %r25;
	ld.global.u32 	%r26, [%rd2];
	setp.ge.s32 	%p1, %r1, %r26;
	@%p1 bra 	$L__BB2_15;
	ld.global.u32 	%r2, [%rd2+4];
	mul.lo.s32 	%r34, %r2, %r1;
	setp.lt.s32 	%p2, %r2, 1;
	mov.f32 	%f84, 0f00000000;
	@%p2 bra 	$L__BB2_14;
	add.s32 	%r27, %r34, 1;
	add.s32 	%r28, %r34, %r2;
	max.s32 	%r29, %r28, %r27;
	sub.s32 	%r4, %r29, %r34;
	and.b32  	%r5, %r4, 15;
	sub.s32 	%r30, %r34, %r29;
	setp.gt.u32 	%p3, %r30, -16;
	mov.f32 	%f84, 0f00000000;
	@%p3 bra 	$L__BB2_5;
	and.b32  	%r31, %r4, -16;
	neg.s32 	%r32, %r31;
	add.s64 	%rd3, %rd1, 32;
	mov.f32 	%f84, 0f00000000;
$L__BB2_4:
	.pragma "nounroll";
	mul.wide.s32 	%rd7, %r34, 4;
	add.s64 	%rd8, %rd3, %rd7;
	ld.global.f32 	%f18, [%rd8+-32];
	add.f32 	%f19, %f84, %f18;
	ld.global.f32 	%f20, [%rd8+-28];
	add.f32 	%f21, %f19, %f20;
	ld.global.f32 	%f22, [%rd8+-24];
	add.f32 	%f23, %f21, %f22;
	ld.global.f32 	%f24, [%rd8+-20];
	add.f32 	%f25, %f23, %f24;
	ld.global.f32 	%f26, [%rd8+-16];
	add.f32 	%f27, %f25, %f26;
	ld.global.f32 	%f28, [%rd8+-12];
	add.f32 	%f29, %f27, %f28;
	ld.global.f32 	%f30, [%rd8+-8];
	add.f32 	%f31, %f29, %f30;
	ld.global.f32 	%f32, [%rd8+-4];
	add.f32 	%f33, %f31, %f32;
	ld.global.f32 	%f34, [%rd8];
	add.f32 	%f35, %f33, %f34;
	ld.global.f32 	%f36, [%rd8+4];
	add.f32 	%f37, %f35, %f36;
	ld.global.f32 	%f38, [%rd8+8];
	add.f32 	%f39, %f37, %f38;
	ld.global.f32 	%f40, [%rd8+12];
	add.f32 	%f41, %f39, %f40;
	ld.global.f32 	%f42, [%rd8+16];
	add.f32 	%f43, %f41, %f42;
	ld.global.f32 	%f44, [%rd8+20];
	add.f32 	%f45, %f43, %f44;
	ld.global.f32 	%f46, [%rd8+24];
	add.f32 	%f47, %f45, %f46;
	ld.global.f32 	%f48, [%rd8+28];
	add.f32 	%f84, %f47, %f48;
	add.s32 	%r34, %r34, 16;
	add.s32 	%r32, %r32, 16;
	setp.ne.s32 	%p4, %r32, 0;
	@%p4 bra 	$L__BB2_4;
$L__BB2_5:
	setp.eq.s32 	%p5, %r5, 0;
	@%p5 bra 	$L__BB2_14;
	and.b32  	%r12, %r4, 7;
	setp.lt.u32 	%p6, %r5, 8;
	@%p6 bra 	$L__BB2_8;
	mul.wide.s32 	%rd9, %r34, 4;
	add.s64 	%rd10, %rd1, %rd9;
	ld.global.f32 	%f50, [%rd10];
	add.f32 	%f51, %f84, %f50;
	ld.global.f32 	%f52, [%rd10+4];
	add.f32 	%f53, %f51, %f52;
	ld.global.f32 	%f54, [%rd10+8];
	add.f32 	%f55, %f53, %f54;
	ld.global.f32 	%f56, [%rd10+12];
	add.f32 	%f57, %f55, %f56;
	ld.global.f32 	%f58, [%rd10+16];
	add.f32 	%f59, %f57, %f58;
	ld.global.f32 	%f60, [%rd10+20];
	add.f32 	%f61, %f59, %f60;
	ld.global.f32 	%f62, [%rd10+24];
	add.f32 	%f63, %f61, %f62;
	ld.global.f32 	%f64, [%rd10+28];
	add.f32 	%f84, %f63, %f64;
	add.s32 	%r34, %r34, 8;
$L__BB2_8:
	setp.eq.s32 	%p7, %r12, 0;
	@%p7 bra 	$L__BB2_14;
	and.b32  	%r15, %r4, 3;
	setp.lt.u32 	%p8, %r12, 4;
	@%p8 bra 	$L__BB2_11;
	mul.wide.s32 	%rd11, %r34, 4;
	add.s64 	%rd12, %rd1, %rd11;
	ld.global.f32 	%f66, [%rd12];
	add.f32 	%f67, %f84, %f66;
	ld.global.f32 	%f68, [%rd12+4];
	add.f32 	%f69, %f67, %f68;
	ld.global.f32 	%f70, [%rd12+8];
	add.f32 	%f71, %f69, %f70;
	ld.global.f32 	%f72, [%rd12+12];
	add.f32 	%f84, %f71, %f72;
	add.s32 	%r34, %r34, 4;
$L__BB2_11:
	setp.eq.s32 	%p9, %r15, 0;
	@%p9 bra 	$L__BB2_14;
	neg.s32 	%r37, %r15;
$L__BB2_13:
	.pragma "nounroll";
	mul.wide.s32 	%rd13, %r34, 4;
	add.s64 	%rd14, %rd1, %rd13;
	ld.global.f32 	%f73, [%rd14];
	add.f32 	%f84, %f84, %f73;
	add.s32 	%r34, %r34, 1;
	add.s32 	%r37, %r37, 1;
	setp.ne.s32 	%p10, %r37, 0;
	@%p10 bra 	$L__BB2_13;
$L__BB2_14:
	cvt.rn.f32.s32 	%f74, %r2;
	div.rn.f32 	%f75, %f84, %f74;
	cvta.to.global.u64 	%rd15, %rd4;
	mul.wide.s32 	%rd16, %r1, 4;
	add.s64 	%rd17, %rd15, %rd16;
	st.global.f32 	[%rd17], %f75;
$L__BB2_15:
	ret;

}
	// .globl	_Z11column_meanPfS_Pi
.visible .entry _Z11column_meanPfS_Pi(
	.param .u64 .ptr .align 1 _Z11column_meanPfS_Pi_param_0,
	.param .u64 .ptr .align 1 _Z11column_meanPfS_Pi_param_1,
	.param .u64 .ptr .align 1 _Z11column_meanPfS_Pi_param_2
)
{
	.reg .pred 	%p<8>;
	.reg .b32 	%r<33>;
	.reg .b32 	%f<27>;
	.reg .b64 	%rd<17>;

	ld.param.u64 	%rd4, [_Z11column_meanPfS_Pi_param_0];
	ld.param.u64 	%rd3, [_Z11column_meanPfS_Pi_param_1];
	ld.param.u64 	%rd5, [_Z11column_meanPfS_Pi_param_2];
	cvta.to.global.u64 	%rd1, %rd4;
	cvta.to.global.u64 	%rd2, %rd5;
	mov.u32 	%r14, %ntid.x;
	mov.u32 	%r15, %ctaid.x;
	mov.u32 	%r16, %tid.x;
	mad.lo.s32 	%r1, %r14, %r15, %r16;
	ld.global.u32 	%r2, [%rd2+4];
	setp.ge.s32 	%p1, %r1, %r2;
	@%p1 bra 	$L__BB3_9;
	ld.global.u32 	%r3, [%rd2];
	mul.lo.s32 	%r17, %r3, %r2;
	add.s32 	%r4, %r17, %r1;
	setp.lt.s32 	%p2, %r17, 1;
	mov.f32 	%f26, 0f00000000;
	@%p2 bra 	$L__BB3_8;
	add.s32 	%r18, %r1, %r2;
	max.s32 	%r19, %r18, %r4;
	setp.lt.s32 	%p3, %r18, %r4;
	selp.u32 	%r20, 1, 0, %p3;
	add.s32 	%r21, %r18, %r20;
	sub.s32 	%r22, %r19, %r21;
	max.u32 	%r23, %r2, 1;
	div.u32 	%r24, %r22, %r23;
	add.s32 	%r5, %r24, %r20;
	and.b32  	%r25, %r5, 3;
	setp.eq.s32 	%p4, %r25, 3;
	mov.f32 	%f26, 0f00000000;
	mov.u32 	%r31, %r1;
	@%p4 bra 	$L__BB3_5;
	add.s32 	%r26, %r5, 1;
	and.b32  	%r27, %r26, 3;
	neg.s32 	%r29, %r27;
	mov.f32 	%f26, 0f00000000;
	mov.u32 	%r31, %r1;
$L__BB3_4:
	.pragma "nounroll";
	mul.wide.s32 	%rd6, %r31, 4;
	add.s64 	%rd7, %rd1, %rd6;
	ld.global.f32 	%f12, [%rd7];
	add.f32 	%f26, %f26, %f12;
	add.s32 	%r31, %r31, %r2;
	add.s32 	%r29, %r29, 1;
	setp.ne.s32 	%p5, %r29, 0;
	@%p5 bra 	$L__BB3_4;
$L__BB3_5:
	setp.lt.u32 	%p6, %r5, 3;
	@%p6 bra 	$L__BB3_8;
	mul.wide.s32 	%rd10, %r2, 4;
	shl.b32 	%r28, %r2, 2;
$L__BB3_7:
	mul.wide.s32 	%rd8, %r31, 4;
	add.s64 	%rd9, %rd1, %rd8;
	ld.global.f32 	%f13, [%rd9];
	add.f32 	%f14, %f26, %f13;
	add.s64 	%rd11, %rd9, %rd10;
	ld.global.f32 	%f15, [%rd11];
	add.f32 	%f16, %f14, %f15;
	add.s64 	%rd12, %rd11, %rd10;
	ld.global.f32 	%f17, [%rd12];
	add.f32 	%f18, %f16, %f17;
	add.s64 	%rd13, %rd12, %rd10;
	ld.global.f32 	%f19, [%rd13];
	add.f32 	%f26, %f18, %f19;
	add.s32 	%r31, %r28, %r31;
	setp.lt.s32 	%p7, %r31, %r4;
	@%p7 bra 	$L__BB3_7;
$L__BB3_8:
	cvt.rn.f32.s32 	%f20, %r3;
	div.rn.f32 	%f21, %f26, %f20;
	cvta.to.global.u64 	%rd14, %rd3;
	mul.wide.s32 	%rd15, %r1, 4;
	add.s64 	%rd16, %rd14, %rd15;
	st.global.f32 	[%rd16], %f21;
$L__BB3_9:
	ret;

}
	// .globl	_Z7min_rowPfPiS_S0_
.visible .entry _Z7min_rowPfPiS_S0_(
	.param .u64 .ptr .align 1 _Z7min_rowPfPiS_S0__param_0,
	.param .u64 .ptr .align 1 _Z7min_rowPfPiS_S0__param_1,
	.param .u64 .ptr .align 1 _Z7min_rowPfPiS_S0__param_2,
	.param .u64 .ptr .align 1 _Z7min_rowPfPiS_S0__param_3
)
{
	.reg .pred 	%p<5>;
	.reg .b32 	%r<22>;
	.reg .b32 	%f<4>;
	.reg .b64 	%rd<16>;

	ld.param.u64 	%rd7, [_Z7min_rowPfPiS_S0__param_0];
	ld.param.u64 	%rd8, [_Z7min_rowPfPiS_S0__param_1];
	ld.param.u64 	%rd5, [_Z7min_rowPfPiS_S0__param_2];
	ld.param.u64 	%rd6, [_Z7min_rowPfPiS_S0__param_3];
	cvta.to.global.u64 	%rd1, %rd7;
	cvta.to.global.u64 	%rd2, %rd8;
	mov.u32 	%r11, %ntid.x;
	mov.u32 	%r12, %ctaid.x;
	mov.u32 	%r13, %tid.x;
	mad.lo.s32 	%r1, %r11, %r12, %r13;
	ld.global.u32 	%r14, [%rd2];
	setp.ge.s32 	%p1, %r1, %r14;
	@%p1 bra 	$L__BB4_6;
	cvta.to.global.u64 	%rd9, %rd5;
	cvta.to.global.u64 	%rd10, %rd6;
	ld.global.u32 	%r15, [%rd2+4];
	mul.lo.s32 	%r19, %r15, %r1;
	mul.wide.s32 	%rd11, %r19, 4;
	add.s64 	%rd12, %rd1, %rd11;
	ld.global.f32 	%f2, [%rd12];
	mul.wide.s32 	%rd13, %r1, 4;
	add.s64 	%rd3, %rd9, %rd13;
	st.global.f32 	[%rd3], %f2;
	add.s64 	%rd4, %rd10, %rd13;
	mov.b32 	%r16, 0;
	st.global.u32 	[%rd4], %r16;
	ld.global.u32 	%r21, [%rd2+4];
	setp.lt.s32 	%p2, %r21, 2;
	@%p2 bra 	$L__BB4_6;
	mov.b32 	%r20, 1;
$L__BB4_3:
	mul.wide.s32 	%rd14, %r19, 4;
	add.s64 	%rd15, %rd1, %rd14;
	ld.global.f32 	%f1, [%rd15+4];
	ld.global.f32 	%f3, [%rd3];
	setp.geu.f32 	%p3, %f1, %f3;
	@%p3 bra 	$L__BB4_5;
	st.global.f32 	[%rd3], %f1;
	st.global.u32 	[%rd4], %r20;
	ld.global.u32 	%r21, [%rd2+4];
$L__BB4_5:
	add.s32 	%r20, %r20, 1;
	setp.lt.s32 	%p4, %r20, %r21;
	add.s32 	%r19, %r19, 1;
	@%p4 bra 	$L__BB4_3;
$L__BB4_6:
	ret;

}
	// .globl	_Z9sum_axis3PfPiS_
.visible .entry _Z9sum_axis3PfPiS_(
	.param .u64 .ptr .align 1 _Z9sum_axis3PfPiS__param_0,
	.param .u64 .ptr .align 1 _Z9sum_axis3PfPiS__param_1,
	.param .u64 .ptr .align 1 _Z9sum_axis3PfPiS__param_2
)
{
	.reg .pred 	%p<12>;
	.reg .b32 	%r<45>;
	.reg .b32 	%f<83>;
	.reg .b64 	%rd<18>;

	ld.param.u64 	%rd5, [_Z9sum_axis3PfPiS__param_0];
	ld.param.u64 	%rd6, [_Z9sum_axis3PfPiS__param_1];
	ld.param.u64 	%rd4, [_Z9sum_axis3PfPiS__param_2];
	cvta.to.global.u64 	%rd1, %rd5;
	cvta.to.global.u64 	%rd2, %rd6;
	mov.u32 	%r26, %ntid.x;
	mov.u32 	%r27, %ctaid.x;
	mov.u32 	%r28, %tid.x;
	mad.lo.s32 	%r1, %r26, %r27, %r28;
	mov.u32 	%r29, %ntid.y;
	mov.u32 	%r30, %ctaid.y;
	mov.u32 	%r31, %tid.y;
	mad.lo.s32 	%r2, %r29, %r30, %r31;
	ld.global.u32 	%r32, [%rd2];
	setp.ge.s32 	%p1, %r2, %r32;
	@%p1 bra 	$L__BB5_16;
	ld.global.u32 	%r3, [%rd2+4];
	setp.ge.s32 	%p2, %r1, %r3;
	@%p2 bra 	$L__BB5_16;
	mad.lo.s32 	%r4, %r3, %r2, %r1;
	ld.global.u32 	%r5, [%rd2+8];
	mul.lo.s32 	%r40, %r4, %r5;
	setp.lt.s32 	%p3, %r5, 1;
	mov.f32 	%f82, 0f00000000;
	@%p3 bra 	$L__BB5_15;
	add.s32 	%r33, %r40, 1;
	add.s32 	%r34, %r40, %r5;
	max.s32 	%r35, %r34, %r33;
	sub.s32 	%r7, %r35, %r40;
	and.b32  	%r8, %r7, 15;
	sub.s32 	%r36, %r40, %r35;
	setp.gt.u32 	%p4, %r36, -16;
	mov.f32 	%f82, 0f00000000;
	@%p4 bra 	$L__BB5_6;
	and.b32  	%r37, %r7, -16;
	neg.s32 	%r38, %r37;
	add.s64 	%rd3, %rd1, 32;
	mov.f32 	%f82, 0f00000000;
$L__BB5_5:
	.pragma "nounroll";
	mul.wide.s32 	%rd7, %r40, 4;
	add.s64 	%rd8, %rd3, %rd7;
	ld.global.f32 	%f18, [%rd8+-32];
	add.f32 	%f19, %f82, %f18;
	ld.global.f32 	%f20, [%rd8+-28];
	add.f32 	%f21, %f19, %f20;
	ld.global.f32 	%f22, [%rd8+-24];
	add.f32 	%f23, %f21, %f22;
	ld.global.f32 	%f24, [%rd8+-20];
	add.f32 	%f25, %f23, %f24;
	ld.global.f32 	%f26, [%rd8+-16];
	add.f32 	%f27, %f25, %f26;
	ld.global.f32 	%f28, [%rd8+-12];
	add.f32 	%f29, %f27, %f28;
	ld.global.f32 	%f30, [%rd8+-8];
	add.f32 	%f31, %f29, %f30;
	ld.global.f32 	%f32, [%rd8+-4];
	add.f32 	%f33, %f31, %f32;
	ld.global.f32 	%f34, [%rd8];
	add.f32 	%f35, %f33, %f34;
	ld.global.f32 	%f36, [%rd8+4];
	add.f32 	%f37, %f35, %f36;
	ld.global.f32 	%f38, [%rd8+8];
	add.f32 	%f39, %f37, %f38;
	ld.global.f32 	%f40, [%rd8+12];
	add.f32 	%f41, %f39, %f40;
	ld.global.f32 	%f42, [%rd8+16];
	add.f32 	%f43, %f41, %f42;
	ld.global.f32 	%f44, [%rd8+20];
	add.f32 	%f45, %f43, %f44;
	ld.global.f32 	%f46, [%rd8+24];
	add.f32 	%f47, %f45, %f46;
	ld.global.f32 	%f48, [%rd8+28];
	add.f32 	%f82, %f47, %f48;
	add.s32 	%r40, %r40, 16;
	add.s32 	%r38, %r38, 16;
	setp.ne.s32 	%p5, %r38, 0;
	@%p5 bra 	$L__BB5_5;
$L__BB5_6:
	setp.eq.s32 	%p6, %r8, 0;
	@%p6 bra 	$L__BB5_15;
	and.b32  	%r15, %r7, 7;
	setp.lt.u32 	%p7, %r8, 8;
	@%p7 bra 	$L__BB5_9;
	mul.wide.s32 	%rd9, %r40, 4;
	add.s64 	%rd10, %rd1, %rd9;
	ld.global.f32 	%f50, [%rd10];
	add.f32 	%f51, %f82, %f50;
	ld.global.f32 	%f52, [%rd10+4];
	add.f32 	%f53, %f51, %f52;
	ld.global.f32 	%f54, [%rd10+8];
	add.f32 	%f55, %f53, %f54;
	ld.global.f32 	%f56, [%rd10+12];
	add.f32 	%f57, %f55, %f56;
	ld.global.f32 	%f58, [%rd10+16];
	add.f32 	%f59, %f57, %f58;
	ld.global.f32 	%f60, [%rd10+20];
	add.f32 	%f61, %f59, %f60;
	ld.global.f32 	%f62, [%rd10+24];
	add.f32 	%f63, %f61, %f62;
	ld.global.f32 	%f64, [%rd10+28];
	add.f32 	%f82, %f63, %f64;
	add.s32 	%r40, %r40, 8;
$L__BB5_9:
	setp.eq.s32 	%p8, %r15, 0;
	@%p8 bra 	$L__BB5_15;
	and.b32  	%r18, %r7, 3;
	setp.lt.u32 	%p9, %r15, 4;
	@%p9 bra 	$L__BB5_12;
	mul.wide.s32 	%rd11, %r40, 4;
	add.s64 	%rd12, %rd1, %rd11;
	ld.global.f32 	%f66, [%rd12];
	add.f32 	%f67, %f82, %f66;
	ld.global.f32 	%f68, [%rd12+4];
	add.f32 	%f69, %f67, %f68;
	ld.global.f32 	%f70, [%rd12+8];
	add.f32 	%f71, %f69, %f70;
	ld.global.f32 	%f72, [%rd12+12];
	add.f32 	%f82, %f71, %f72;
	add.s32 	%r40, %r40, 4;
$L__BB5_12:
	setp.eq.s32 	%p10, %r18, 0;
	@%p10 bra 	$L__BB5_15;
	neg.s32 	%r43, %r18;
$L__BB5_14:
	.pragma "nounroll";
	mul.wide.s32 	%rd13, %r40, 4;
	add.s64 	%rd14, %rd1, %rd13;
	ld.global.f32 	%f73, [%rd14];
	add.f32 	%f82, %f82, %f73;
	add.s32 	%r40, %r40, 1;
	add.s32 	%r43, %r43, 1;
	setp.ne.s32 	%p11, %r43, 0;
	@%p11 bra 	$L__BB5_14;
$L__BB5_15:
	cvta.to.global.u64 	%rd15, %rd4;
	mul.wide.s32 	%rd16, %r4, 4;
	add.s64 	%rd17, %rd15, %rd16;
	st.global.f32 	[%rd17], %f82;
$L__BB5_16:
	ret;

}
	// .globl	_Z9sum_axis2PfPiS_
.visible .entry _Z9sum_axis2PfPiS_(
	.param .u64 .ptr .align 1 _Z9sum_axis2PfPiS__param_0,
	.param .u64 .ptr .align 1 _Z9sum_axis2PfPiS__param_1,
	.param .u64 .ptr .align 1 _Z9sum_axis2PfPiS__param_2
)
{
	.reg .pred 	%p<9>;
	.reg .b32 	%r<41>;
	.reg .b32 	%f<25>;
	.reg .b64 	%rd<17>;

	ld.param.u64 	%rd4, [_Z9sum_axis2PfPiS__param_0];
	ld.param.u64 	%rd5, [_Z9sum_axis2PfPiS__param_1];
	ld.param.u64 	%rd3, [_Z9sum_axis2PfPiS__param_2];
	cvta.to.global.u64 	%rd1, %rd4;
	cvta.to.global.u64 	%rd2, %rd5;
	mov.u32 	%r15, %ntid.x;
	mov.u32 	%r16, %ctaid.x;
	mov.u32 	%r17, %tid.x;
	mad.lo.s32 	%r1, %r15, %r16, %r17;
	mov.u32 	%r18, %ntid.y;
	mov.u32 	%r19, %ctaid.y;
	mov.u32 	%r20, %tid.y;
	mad.lo.s32 	%r2, %r18, %r19, %r20;
	ld.global.u32 	%r21, [%rd2];
	setp.ge.s32 	%p1, %r2, %r21;
	@%p1 bra 	$L__BB6_10;
	ld.global.u32 	%r3, [%rd2+8];
	setp.ge.s32 	%p2, %r1, %r3;
	@%p2 bra 	$L__BB6_10;
	ld.global.u32 	%r22, [%rd2+4];
	mul.lo.s32 	%r23, %r22, %r2;
	mad.lo.s32 	%r39, %r23, %r3, %r1;
	mul.lo.s32 	%r24, %r3, %r22;
	add.s32 	%r5, %r39, %r24;
	setp.lt.s32 	%p3, %r24, 1;
	mov.f32 	%f24, 0f00000000;
	@%p3 bra 	$L__BB6_9;
	add.s32 	%r25, %r39, %r3;
	max.s32 	%r26, %r5, %r25;
	setp.lt.s32 	%p4, %r25, %r5;
	selp.u32 	%r27, 1, 0, %p4;
	add.s32 	%r28, %r25, %r27;
	sub.s32 	%r29, %r26, %r28;
	max.u32 	%r30, %r3, 1;
	div.u32 	%r31, %r29, %r30;
	add.s32 	%r6, %r31, %r27;
	and.b32  	%r32, %r6, 3;
	setp.eq.s32 	%p5, %r32, 3;
	mov.f32 	%f24, 0f00000000;
	@%p5 bra 	$L__BB6_6;
	add.s32 	%r33, %r6, 1;
	and.b32  	%r34, %r33, 3;
	neg.s32 	%r37, %r34;
	mov.f32 	%f24, 0f00000000;
$L__BB6_5:
	.pragma "nounroll";
	mul.wide.s32 	%rd6, %r39, 4;
	add.s64 	%rd7, %rd1, %rd6;
	ld.global.f32 	%f12, [%rd7];
	add.f32 	%f24, %f24, %f12;
	add.s32 	%r39, %r39, %r3;
	add.s32 	%r37, %r37, 1;
	setp.ne.s32 	%p6, %r37, 0;
	@%p6 bra 	$L__BB6_5;
$L__BB6_6:
	setp.lt.u32 	%p7, %r6, 3;
	@%p7 bra 	$L__BB6_9;
	mul.wide.s32 	%rd10, %r3, 4;
	shl.b32 	%r35, %r3, 2;
$L__BB6_8:
	mul.wide.s32 	%rd8, %r39, 4;
	add.s64 	%rd9, %rd1, %rd8;
	ld.global.f32 	%f13, [%rd9];
	add.f32 	%f14, %f24, %f13;
	add.s64 	%rd11, %rd9, %rd10;
	ld.global.f32 	%f15, [%rd11];
	add.f32 	%f16, %f14, %f15;
	add.s64 	%rd12, %rd11, %rd10;
	ld.global.f32 	%f17, [%rd12];
	add.f32 	%f18, %f16, %f17;
	add.s64 	%rd13, %rd12, %rd10;
	ld.global.f32 	%f19, [%rd13];
	add.f32 	%f24, %f18, %f19;
	add.s32 	%r39, %r35, %r39;
	setp.lt.s32 	%p8, %r39, %r5;
	@%p8 bra 	$L__BB6_8;
$L__BB6_9:
	mad.lo.s32 	%r36, %r3, %r2, %r1;
	cvta.to.global.u64 	%rd14, %rd3;
	mul.wide.s32 	%rd15, %r36, 4;
	add.s64 	%rd16, %rd14, %rd15;
	st.global.f32 	[%rd16], %f24;
$L__BB6_10:
	ret;

}
	// .globl	_Z9sum_axis1PfPiS_
.visible .entry _Z9sum_axis1PfPiS_(
	.param .u64 .ptr .align 1 _Z9sum_axis1PfPiS__param_0,
	.param .u64 .ptr .align 1 _Z9sum_axis1PfPiS__param_1,
	.param .u64 .ptr .align 1 _Z9sum_axis1PfPiS__param_2
)
{
	.reg .pred 	%p<9>;
	.reg .b32 	%r<40>;
	.reg .b32 	%f<25>;
	.reg .b64 	%rd<17>;

	ld.param.u64 	%rd4, [_Z9sum_axis1PfPiS__param_0];
	ld.param.u64 	%rd5, [_Z9sum_axis1PfPiS__param_1];
	ld.param.u64 	%rd3, [_Z9sum_axis1PfPiS__param_2];
	cvta.to.global.u64 	%rd1, %rd4;
	cvta.to.global.u64 	%rd2, %rd5;
	mov.u32 	%r17, %ntid.x;
	mov.u32 	%r18, %ctaid.x;
	mov.u32 	%r19, %tid.x;
	mad.lo.s32 	%r1, %r17, %r18, %r19;
	mov.u32 	%r20, %ntid.y;
	mov.u32 	%r21, %ctaid.y;
	mov.u32 	%r22, %tid.y;
	mad.lo.s32 	%r2, %r20, %r21, %r22;
	ld.global.u32 	%r3, [%rd2+4];
	setp.ge.s32 	%p1, %r2, %r3;
	@%p1 bra 	$L__BB7_10;
	ld.global.u32 	%r4, [%rd2+8];
	setp.ge.s32 	%p2, %r1, %r4;
	@%p2 bra 	$L__BB7_10;
	mad.lo.s32 	%r5, %r4, %r2, %r1;
	mul.lo.s32 	%r6, %r3, %r4;
	ld.global.u32 	%r23, [%rd2];
	mul.lo.s32 	%r24, %r6, %r23;
	add.s32 	%r7, %r24, %r5;
	setp.lt.s32 	%p3, %r24, 1;
	mov.f32 	%f24, 0f00000000;
	@%p3 bra 	$L__BB7_9;
	add.s32 	%r25, %r5, %r6;
	max.s32 	%r26, %r25, %r7;
	setp.lt.s32 	%p4, %r25, %r7;
	selp.u32 	%r27, 1, 0, %p4;
	add.s32 	%r28, %r25, %r27;
	sub.s32 	%r29, %r26, %r28;
	max.u32 	%r30, %r6, 1;
	div.u32 	%r31, %r29, %r30;
	add.s32 	%r8, %r31, %r27;
	and.b32  	%r32, %r8, 3;
	setp.eq.s32 	%p5, %r32, 3;
	mov.f32 	%f24, 0f00000000;
	mov.u32 	%r38, %r5;
	@%p5 bra 	$L__BB7_6;
	add.s32 	%r33, %r8, 1;
	and.b32  	%r34, %r33, 3;
	neg.s32 	%r36, %r34;
	mov.f32 	%f24, 0f00000000;
	mov.u32 	%r38, %r5;
$L__BB7_5:
	.pragma "nounroll";
	mul.wide.s32 	%rd6, %r38, 4;
	add.s64 	%rd7, %rd1, %rd6;
	ld.global.f32 	%f12, [%rd7];
	add.f32 	%f24, %f24, %f12;
	add.s32 	%r38, %r38, %r6;
	add.s32 	%r36, %r36, 1;
	setp.ne.s32 	%p6, %r36, 0;
	@%p6 bra 	$L__BB7_5;
$L__BB7_6:
	setp.lt.u32 	%p7, %r8, 3;
	@%p7 bra 	$L__BB7_9;
	mul.wide.s32 	%rd10, %r6, 4;
	shl.b32 	%r35, %r6, 2;
$L__BB7_8:
	mul.wide.s32 	%rd8, %r38, 4;
	add.s64 	%rd9, %rd1, %rd8;
	ld.global.f32 	%f13, [%rd9];
	add.f32 	%f14, %f24, %f13;
	add.s64 	%rd11, %rd9, %rd10;
	ld.global.f32 	%f15, [%rd11];
	add.f32 	%f16, %f14, %f15;
	add.s64 	%rd12, %rd11, %rd10;
	ld.global.f32 	%f17, [%rd12];
	add.f32 	%f18, %f16, %f17;
	add.s64 	%rd13, %rd12, %rd10;
	ld.global.f32 	%f19, [%rd13];
	add.f32 	%f24, %f18, %f19;
	add.s32 	%r38, %r35, %r38;
	setp.lt.s32 	%p8, %r38, %r7;
	@%p8 bra 	$L__BB7_8;
$L__BB7_9:
	cvta.to.global.u64 	%rd14, %rd3;
	mul.wide.s32 	%rd15, %r5, 4;
	add.s64 	%rd16, %rd14, %rd15;
	st.global.f32 	[%rd16], %f24;
$L__BB7_10:
	ret;

}
	// .globl	_Z14argmin_mu_diffPfS_PiS0_S0_
.visible .entry _Z14argmin_mu_diffPfS_PiS0_S0_(
	.param .u64 .ptr .align 1 _Z14argmin_mu_diffPfS_PiS0_S0__param_0,
	.param .u64 .ptr .align 1 _Z14argmin_mu_diffPfS_PiS0_S0__param_1,
	.param .u64 .ptr .align 1 _Z14argmin_mu_diffPfS_PiS0_S0__param_2,
	.param .u64 .ptr .align 1 _Z14argmin_mu_diffPfS_PiS0_S0__param_3,
	.param .u64 .ptr .align 1 _Z14argmin_mu_diffPfS_PiS0_S0__param_4
)
{
	.reg .pred 	%p<19>;
	.reg .b32 	%r<58>;
	.reg .b32 	%f<119>;
	.reg .b64 	%rd<34>;

	ld.param.u64 	%rd10, [_Z14argmin_mu_diffPfS_PiS0_S0__param_0];
	ld.param.u64 	%rd11, [_Z14argmin_mu_diffPfS_PiS0_S0__param_1];
	ld.param.u64 	%rd12, [_Z14argmin_mu_diffPfS_PiS0_S0__param_2];
	ld.param.u64 	%rd13, [_Z14argmin_mu_diffPfS_PiS0_S0__param_3];
	ld.param.u64 	%rd9, [_Z14argmin_mu_diffPfS_PiS0_S0__param_4];
	cvta.to.global.u64 	%rd1, %rd11;
	cvta.to.global.u64 	%rd2, %rd10;
	cvta.to.global.u64 	%rd3, %rd13;
	cvta.to.global.u64 	%rd4, %rd12;
	mov.u32 	%r31, %ntid.x;
	mov.u32 	%r32, %ctaid.x;
	mov.u32 	%r33, %tid.x;
	mad.lo.s32 	%r1, %r31, %r32, %r33;
	ld.global.u32 	%r34, [%rd4];
	setp.ge.s32 	%p1, %r1, %r34;
	@%p1 bra 	$L__BB8_23;
	ld.global.u32 	%r35, [%rd4+4];
	mul.lo.s32 	%r2, %r35, %r1;
	ld.global.u32 	%r3, [%rd3];
	setp.lt.s32 	%p2, %r3, 1;
	mov.f32 	%f118, 0fBF800000;
	@%p2 bra 	$L__BB8_22;
	ld.global.u32 	%r4, [%rd3+4];
	setp.lt.s32 	%p3, %r4, 1;
	@%p3 bra 	$L__BB8_16;
	and.b32  	%r5, %r4, 7;
	and.b32  	%r6, %r4, 2147483640;
	and.b32  	%r7, %r4, 3;
	and.b32  	%r8, %r4, 1;
	neg.s32 	%r9, %r6;
	add.s64 	%rd5, %rd2, 16;
	mov.f32 	%f102, 0f4F000000;
	mov.f32 	%f118, 0fBF800000;
	mov.b32 	%r48, 0;
$L__BB8_4:
	setp.lt.u32 	%p10, %r4, 8;
	mul.lo.s32 	%r11, %r4, %r48;
	mov.f32 	%f110, 0f00000000;
	mov.b32 	%r52, 0;
	@%p10 bra 	$L__BB8_7;
	mul.wide.u32 	%rd14, %r11, 4;
	add.s64 	%rd15, %rd1, %rd14;
	add.s64 	%rd33, %rd15, 16;
	mov.f32 	%f110, 0f00000000;
	mov.u32 	%r49, %r2;
	mov.u32 	%r50, %r9;
$L__BB8_6:
	.pragma "nounroll";
	mul.wide.s32 	%rd16, %r49, 4;
	add.s64 	%rd17, %rd5, %rd16;
	ld.global.f32 	%f42, [%rd17+-16];
	ld.global.f32 	%f43, [%rd33+-16];
	sub.f32 	%f44, %f42, %f43;
	fma.rn.f32 	%f45, %f44, %f44, %f110;
	ld.global.f32 	%f46, [%rd17+-12];
	ld.global.f32 	%f47, [%rd33+-12];
	sub.f32 	%f48, %f46, %f47;
	fma.rn.f32 	%f49, %f48, %f48, %f45;
	ld.global.f32 	%f50, [%rd17+-8];
	ld.global.f32 	%f51, [%rd33+-8];
	sub.f32 	%f52, %f50, %f51;
	fma.rn.f32 	%f53, %f52, %f52, %f49;
	ld.global.f32 	%f54, [%rd17+-4];
	ld.global.f32 	%f55, [%rd33+-4];
	sub.f32 	%f56, %f54, %f55;
	fma.rn.f32 	%f57, %f56, %f56, %f53;
	ld.global.f32 	%f58, [%rd17];
	ld.global.f32 	%f59, [%rd33];
	sub.f32 	%f60, %f58, %f59;
	fma.rn.f32 	%f61, %f60, %f60, %f57;
	ld.global.f32 	%f62, [%rd17+4];
	ld.global.f32 	%f63, [%rd33+4];
	sub.f32 	%f64, %f62, %f63;
	fma.rn.f32 	%f65, %f64, %f64, %f61;
	ld.global.f32 	%f66, [%rd17+8];
	ld.global.f32 	%f67, [%rd33+8];
	sub.f32 	%f68, %f66, %f67;
	fma.rn.f32 	%f69, %f68, %f68, %f65;
	ld.global.f32 	%f70, [%rd17+12];
	ld.global.f32 	%f71, [%rd33+12];
	sub.f32 	%f72, %f70, %f71;
	fma.rn.f32 	%f110, %f72, %f72, %f69;
	add.s32 	%r50, %r50, 8;
	add.s32 	%r49, %r49, 8;
	add.s64 	%rd33, %rd33, 32;
	setp.ne.s32 	%p11, %r50, 0;
	mov.u32 	%r52, %r6;
	@%p11 bra 	$L__BB8_6;
$L__BB8_7:
	setp.eq.s32 	%p12, %r5, 0;
	@%p12 bra 	$L__BB8_15;
	setp.lt.u32 	%p13, %r5, 4;
	@%p13 bra 	$L__BB8_10;
	add.s32 	%r41, %r52, %r2;
	mul.wide.s32 	%rd18, %r41, 4;
	add.s64 	%rd19, %rd2, %rd18;
	ld.global.f32 	%f74, [%rd19];
	add.s32 	%r42, %r11, %r52;
	mul.wide.s32 	%rd20, %r42, 4;
	add.s64 	%rd21, %rd1, %rd20;
	ld.global.f32 	%f75, [%rd21];
	sub.f32 	%f76, %f74, %f75;
	fma.rn.f32 	%f77, %f76, %f76, %f110;
	ld.global.f32 	%f78, [%rd19+4];
	ld.global.f32 	%f79, [%rd21+4];
	sub.f32 	%f80, %f78, %f79;
	fma.rn.f32 	%f81, %f80, %f80, %f77;
	ld.global.f32 	%f82, [%rd19+8];
	ld.global.f32 	%f83, [%rd21+8];
	sub.f32 	%f84, %f82, %f83;
	fma.rn.f32 	%f85, %f84, %f84, %f81;
	ld.global.f32 	%f86, [%rd19+12];
	ld.global.f32 	%f87, [%rd21+12];
	sub.f32 	%f88, %f86, %f87;
	fma.rn.f32 	%f110, %f88, %f88, %f85;
	add.s32 	%r52, %r52, 4;
$L__BB8_10:
	setp.eq.s32 	%p14, %r7, 0;
	@%p14 bra 	$L__BB8_15;
	setp.eq.s32 	%p15, %r7, 1;
	@%p15 bra 	$L__BB8_13;
	add.s32 	%r43, %r52, %r2;
	mul.wide.s32 	%rd22, %r43, 4;
	add.s64 	%rd23, %rd2, %rd22;
	ld.global.f32 	%f90, [%rd23];
	add.s32 	%r44, %r11, %r52;
	mul.wide.s32 	%rd24, %r44, 4;
	add.s64 	%rd25, %rd1, %rd24;
	ld.global.f32 	%f91, [%rd25];
	sub.f32 	%f92, %f90, %f91;
	fma.rn.f32 	%f93, %f92, %f92, %f110;
	ld.global.f32 	%f94, [%rd23+4];
	ld.global.f32 	%f95, [%rd25+4];
	sub.f32 	%f96, %f94, %f95;
	fma.rn.f32 	%f110, %f96, %f96, %f93;
	add.s32 	%r52, %r52, 2;
$L__BB8_13:
	setp.eq.s32 	%p16, %r8, 0;
	@%p16 bra 	$L__BB8_15;
	add.s32 	%r45, %r52, %r2;
	mul.wide.s32 	%rd26, %r45, 4;
	add.s64 	%rd27, %rd2, %rd26;
	ld.global.f32 	%f97, [%rd27];
	add.s32 	%r46, %r11, %r52;
	mul.wide.s32 	%rd28, %r46, 4;
	add.s64 	%rd29, %rd1, %rd28;
	ld.global.f32 	%f98, [%rd29];
	sub.f32 	%f99, %f97, %f98;
	fma.rn.f32 	%f110, %f99, %f99, %f110;
$L__BB8_15:
	setp.lt.f32 	%p17, %f110, %f102;
	cvt.rn.f32.u32 	%f100, %r48;
	selp.f32 	%f102, %f110, %f102, %p17;
	selp.f32 	%f118, %f100, %f118, %p17;
	add.s32 	%r48, %r48, 1;
	setp.eq.s32 	%p18, %r48, %r3;
	@%p18 bra 	$L__BB8_22;
	bra.uni 	$L__BB8_4;
$L__BB8_16:
	and.b32  	%r22, %r3, 3;
	setp.lt.u32 	%p4, %r3, 4;
	mov.f32 	%f115, 0f4F000000;
	mov.f32 	%f118, 0fBF800000;
	mov.b32 	%r56, 0;
	@%p4 bra 	$L__BB8_19;
	and.b32  	%r56, %r3, 2147483644;
	mov.f32 	%f115, 0f4F000000;
	mov.f32 	%f118, 0fBF800000;
	mov.b32 	%r54, 0;
$L__BB8_18:
	setp.gt.f32 	%p5, %f115, 0f00000000;
	cvt.rn.f32.u32 	%f35, %r54;
	selp.f32 	%f115, 0f00000000, %f115, %p5;
	selp.f32 	%f118, %f35, %f118, %p5;
	add.s32 	%r54, %r54, 4;
	setp.ne.s32 	%p6, %r54, %r56;
	@%p6 bra 	$L__BB8_18;
$L__BB8_19:
	setp.eq.s32 	%p7, %r22, 0;
	@%p7 bra 	$L__BB8_22;
	mov.b32 	%r57, 0;
$L__BB8_21:
	.pragma "nounroll";
	setp.gt.f32 	%p8, %f115, 0f00000000;
	cvt.rn.f32.u32 	%f36, %r56;
	selp.f32 	%f115, 0f00000000, %f115, %p8;
	selp.f32 	%f118, %f36, %f118, %p8;
	add.s32 	%r56, %r56, 1;
	add.s32 	%r57, %r57, 1;
	setp.ne.s32 	%p9, %r57, %r22;
	@%p9 bra 	$L__BB8_21;
$L__BB8_22:
	cvt.rzi.s32.f32 	%r47, %f118;
	cvta.to.global.u64 	%rd30, %rd9;
	mul.wide.s32 	%rd31, %r1, 4;
	add.s64 	%rd32, %rd30, %rd31;
	st.global.u32 	[%rd32], %r47;
$L__BB8_23:
	ret;

}


// ===== COMPILED SASS (sm_100) =====

	.target	sm_100

	.elftype	@"ET_EXEC"


//--------------------- .note.nv.tkinfo           --------------------------
	.section	.note.nv.tkinfo,"",@"SHT_NOTE"
	.sectionflags	@"SHF_NOTE_NV_TKINFO"
	.tkinfo
        /*0018*/ 	.word	0x00000002
        /*0030*/ 	.string	""
        /*0030*/ 	.string	"ptxas"
        /*0030*/ 	.string	"Cuda compilation tools, release 13.0, V13.0.88"
        /*0030*/ 	.string	"Build cuda_13.0.r13.0/compiler.36424714_0"
        /*0030*/ 	.string	"-arch sm_100 -m 64 "



//--------------------- .note.nv.cuinfo           --------------------------
	.section	.note.nv.cuinfo,"",@"SHT_NOTE"
	.sectionflags	@"SHF_NOTE_NV_CUINFO"
        /*0018*/ 	.short	0x0002
        /*001a*/ 	.short	0x0064
        /*001c*/ 	.short	0x0082
	.zero		2


//--------------------- .nv.info                  --------------------------
	.section	.nv.info,"",@"SHT_CUDA_INFO"
	.align	4


	//----- nvinfo : EIATTR_REGCOUNT
	.align		4
        /*0000*/ 	.byte	0x04, 0x2f
        /*0002*/ 	.short	(.L_1 - .L_0)
	.align		4
.L_0:
        /*0004*/ 	.word	index@(_Z6matmulPfS_S_PiS0_)
        /*0008*/ 	.word	0x00000014


	//----- nvinfo : EIATTR_FRAME_SIZE
	.align		4
.L_1:
        /*000c*/ 	.byte	0x04, 0x11
        /*000e*/ 	.short	(.L_3 - .L_2)
	.align		4
.L_2:
        /*0010*/ 	.word	index@(_Z6matmulPfS_S_PiS0_)
        /*0014*/ 	.word	0x00000000


	//----- nvinfo : EIATTR_REGCOUNT
	.align		4
.L_3:
        /*0018*/ 	.byte	0x04, 0x2f
        /*001a*/ 	.short	(.L_5 - .L_4)
	.align		4
.L_4:
        /*001c*/ 	.word	index@(_Z9transposePfS_Pi)
        /*0020*/ 	.word	0x0000000c


	//----- nvinfo : EIATTR_FRAME_SIZE
	.align		4
.L_5:
        /*0024*/ 	.byte	0x04, 0x11
        /*0026*/ 	.short	(.L_7 - .L_6)
	.align		4
.L_6:
        /*0028*/ 	.word	index@(_Z9transposePfS_Pi)
        /*002c*/ 	.word	0x00000000


	//----- nvinfo : EIATTR_REGCOUNT
	.align		4
.L_7:
        /*0030*/ 	.byte	0x04, 0x2f
        /*0032*/ 	.short	(.L_9 - .L_8)
	.align		4
.L_8:
        /*0034*/ 	.word	index@(_Z8row_meanPfS_Pi)
        /*0038*/ 	.word	0x0000001e


	//----- nvinfo : EIATTR_FRAME_SIZE
	.align		4
.L_9:
        /*003c*/ 	.byte	0x04, 0x11
        /*003e*/ 	.short	(.L_11 - .L_10)
	.align		4
.L_10:
        /*0040*/ 	.word	index@($__internal_1_$__cuda_sm3x_div_rn_noftz_f32_slowpath)
        /*0044*/ 	.word	0x00000000


	//----- nvinfo : EIATTR_FRAME_SIZE
	.align		4
.L_11:
        /*0048*/ 	.byte	0x04, 0x11
        /*004a*/ 	.short	(.L_13 - .L_12)
	.align		4
.L_12:
        /*004c*/ 	.word	index@(_Z8row_meanPfS_Pi)
        /*0050*/ 	.word	0x00000000


	//----- nvinfo : EIATTR_REGCOUNT
	.align		4
.L_13:
        /*0054*/ 	.byte	0x04, 0x2f
        /*0056*/ 	.short	(.L_15 - .L_14)
	.align		4
.L_14:
        /*0058*/ 	.word	index@(_Z11column_meanPfS_Pi)
        /*005c*/ 	.word	0x00000012


	//----- nvinfo : EIATTR_FRAME_SIZE
	.align		4
.L_15:
        /*0060*/ 	.byte	0x04, 0x11
        /*0062*/ 	.short	(.L_17 - .L_16)
	.align		4
.L_16:
        /*0064*/ 	.word	index@($__internal_0_$__cuda_sm3x_div_rn_noftz_f32_slowpath)
        /*0068*/ 	.word	0x00000000


	//----- nvinfo : EIATTR_FRAME_SIZE
	.align		4
.L_17:
        /*006c*/ 	.byte	0x04, 0x11
        /*006e*/ 	.short	(.L_19 - .L_18)
	.align		4
.L_18:
        /*0070*/ 	.word	index@(_Z11column_meanPfS_Pi)
        /*0074*/ 	.word	0x00000000


	//----- nvinfo : EIATTR_REGCOUNT
	.align		4
.L_19:
        /*0078*/ 	.byte	0x04, 0x2f
        /*007a*/ 	.short	(.L_21 - .L_20)
	.align		4
.L_20:
        /*007c*/ 	.word	index@(_Z7min_rowPfPiS_S0_)
        /*0080*/ 	.word	0x00000012


	//----- nvinfo : EIATTR_FRAME_SIZE
	.align		4
.L_21:
        /*0084*/ 	.byte	0x04, 0x11
        /*0086*/ 	.short	(.L_23 - .L_22)
	.align		4
.L_22:
        /*0088*/ 	.word	index@(_Z7min_rowPfPiS_S0_)
        /*008c*/ 	.word	0x00000000


	//----- nvinfo : EIATTR_REGCOUNT
	.align		4
.L_23:
        /*0090*/ 	.byte	0x04, 0x2f
        /*0092*/ 	.short	(.L_25 - .L_24)
	.align		4
.L_24:
        /*0094*/ 	.word	index@(_Z9sum_axis3PfPiS_)
        /*0098*/ 	.word	0x0000001e


	//----- nvinfo : EIATTR_FRAME_SIZE
	.align		4
.L_25:
        /*009c*/ 	.byte	0x04, 0x11
        /*009e*/ 	.short	(.L_27 - .L_26)
	.align		4
.L_26:
        /*00a0*/ 	.word	index@(_Z9sum_axis3PfPiS_)
        /*00a4*/ 	.word	0x00000000


	//----- nvinfo : EIATTR_REGCOUNT
	.align		4
.L_27:
        /*00a8*/ 	.byte	0x04, 0x2f
        /*00aa*/ 	.short	(.L_29 - .L_28)
	.align		4
.L_28:
        /*00ac*/ 	.word	index@(_Z9sum_axis2PfPiS_)
        /*00b0*/ 	.word	0x00000012


	//----- nvinfo : EIATTR_FRAME_SIZE
	.align		4
.L_29:
        /*00b4*/ 	.byte	0x04, 0x11
        /*00b6*/ 	.short	(.L_31 - .L_30)
	.align		4
.L_30:
        /*00b8*/ 	.word	index@(_Z9sum_axis2PfPiS_)
        /*00bc*/ 	.word	0x00000000


	//----- nvinfo : EIATTR_REGCOUNT
	.align		4
.L_31:
        /*00c0*/ 	.byte	0x04, 0x2f
        /*00c2*/ 	.short	(.L_33 - .L_32)
	.align		4
.L_32:
        /*00c4*/ 	.word	index@(_Z9sum_axis1PfPiS_)
        /*00c8*/ 	.word	0x00000010


	//----- nvinfo : EIATTR_FRAME_SIZE
	.align		4
.L_33:
        /*00cc*/ 	.byte	0x04, 0x11
        /*00ce*/ 	.short	(.L_35 - .L_34)
	.align		4
.L_34:
        /*00d0*/ 	.word	index@(_Z9sum_axis1PfPiS_)
        /*00d4*/ 	.word	0x00000000


	//----- nvinfo : EIATTR_REGCOUNT
	.align		4
.L_35:
        /*00d8*/ 	.byte	0x04, 0x2f
        /*00da*/ 	.short	(.L_37 - .L_36)
	.align		4
.L_36:
        /*00dc*/ 	.word	index@(_Z14argmin_mu_diffPfS_PiS0_S0_)
        /*00e0*/ 	.word	0x0000001f


	//----- nvinfo : EIATTR_FRAME_SIZE
	.align		4
.L_37:
        /*00e4*/ 	.byte	0x04, 0x11
        /*00e6*/ 	.short	(.L_39 - .L_38)
	.align		4
.L_38:
        /*00e8*/ 	.word	index@(_Z14argmin_mu_diffPfS_PiS0_S0_)
        /*00ec*/ 	.word	0x00000000


	//----- nvinfo : EIATTR_MIN_STACK_SIZE
	.align		4
.L_39:
        /*00f0*/ 	.byte	0x04, 0x12
        /*00f2*/ 	.short	(.L_41 - .L_40)
	.align		4
.L_40:
        /*00f4*/ 	.word	index@(_Z14argmin_mu_diffPfS_PiS0_S0_)
        /*00f8*/ 	.word	0x00000000


	//----- nvinfo : EIATTR_MIN_STACK_SIZE
	.align		4
.L_41:
        /*00fc*/ 	.byte	0x04, 0x12
        /*00fe*/ 	.short	(.L_43 - .L_42)
	.align		4
.L_42:
        /*0100*/ 	.word	index@(_Z9sum_axis1PfPiS_)
        /*0104*/ 	.word	0x00000000


	//----- nvinfo : EIATTR_MIN_STACK_SIZE
	.align		4
.L_43:
        /*0108*/ 	.byte	0x04, 0x12
        /*010a*/ 	.short	(.L_45 - .L_44)
	.align		4
.L_44:
        /*010c*/ 	.word	index@(_Z9sum_axis2PfPiS_)
        /*0110*/ 	.word	0x00000000


	//----- nvinfo : EIATTR_MIN_STACK_SIZE
	.align		4
.L_45:
        /*0114*/ 	.byte	0x04, 0x12
        /*0116*/ 	.short	(.L_47 - .L_46)
	.align		4
.L_46:
        /*0118*/ 	.word	index@(_Z9sum_axis3PfPiS_)
        /*011c*/ 	.word	0x00000000


	//----- nvinfo : EIATTR_MIN_STACK_SIZE
	.align		4
.L_47:
        /*0120*/ 	.byte	0x04, 0x12
        /*0122*/ 	.short	(.L_49 - .L_48)
	.align		4
.L_48:
        /*0124*/ 	.word	index@(_Z7min_rowPfPiS_S0_)
        /*0128*/ 	.word	0x00000000


	//----- nvinfo : EIATTR_MIN_STACK_SIZE
	.align		4
.L_49:
        /*012c*/ 	.byte	0x04, 0x12
        /*012e*/ 	.short	(.L_51 - .L_50)
	.align		4
.L_50:
        /*0130*/ 	.word	index@(_Z11column_meanPfS_Pi)
        /*0134*/ 	.word	0x00000000


	//----- nvinfo : EIATTR_MIN_STACK_SIZE
	.align		4
.L_51:
        /*0138*/ 	.byte	0x04, 0x12
        /*013a*/ 	.short	(.L_53 - .L_52)
	.align		4
.L_52:
        /*013c*/ 	.word	index@(_Z8row_meanPfS_Pi)
        /*0140*/ 	.word	0x00000000


	//----- nvinfo : EIATTR_MIN_STACK_SIZE
	.align		4
.L_53:
        /*0144*/ 	.byte	0x04, 0x12
        /*0146*/ 	.short	(.L_55 - .L_54)
	.align		4
.L_54:
        /*0148*/ 	.word	index@(_Z9transposePfS_Pi)
        /*014c*/ 	.word	0x00000000


	//----- nvinfo : EIATTR_MIN_STACK_SIZE
	.align		4
.L_55:
        /*0150*/ 	.byte	0x04, 0x12
        /*0152*/ 	.short	(.L_57 - .L_56)
	.align		4
.L_56:
        /*0154*/ 	.word	index@(_Z6matmulPfS_S_PiS0_)
        /*0158*/ 	.word	0x00000000
.L_57:


//--------------------- .nv.compat                --------------------------
	.section	.nv.compat,"",@"SHT_CUDA_COMPAT_INFO"
	.align	4
        /*0000*/ 	.byte	0x02, 0x09, 0x00, 0x00, 0x02, 0x02, 0x01, 0x00, 0x02, 0x05, 0x05, 0x00, 0x03, 0x07, 0x01, 0x01
        /*0010*/ 	.byte	0x02, 0x03, 0x00, 0x00, 0x02, 0x06, 0x01, 0x00, 0x04, 0x0b, 0x08, 0x00, 0x01, 0x00, 0x00, 0x00
        /*0020*/ 	.byte	0x00, 0x00, 0x00, 0x00


//--------------------- .nv.info._Z14argmin_mu_diffPfS_PiS0_S0_ --------------------------
	.section	.nv.info._Z14argmin_mu_diffPfS_PiS0_S0_,"",@"SHT_CUDA_INFO"
	.sectionflags	@""
	.align	4


	//----- nvinfo : EIATTR_CUDA_API_VERSION
	.align		4
        /*0000*/ 	.byte	0x04, 0x37
        /*0002*/ 	.short	(.L_59 - .L_58)
.L_58:
        /*0004*/ 	.word	0x00000082


	//----- nvinfo : EIATTR_KPARAM_INFO
	.align		4
.L_59:
        /*0008*/ 	.byte	0x04, 0x17
        /*000a*/ 	.short	(.L_61 - .L_60)
.L_60:
        /*000c*/ 	.word	0x00000000
        /*0010*/ 	.short	0x0004
        /*0012*/ 	.short	0x0020
        /*0014*/ 	.byte	0x00, 0xf5, 0x21, 0x00


	//----- nvinfo : EIATTR_KPARAM_INFO
	.align		4
.L_61:
        /*0018*/ 	.byte	0x04, 0x17
        /*001a*/ 	.short	(.L_63 - .L_62)
.L_62:
        /*001c*/ 	.word	0x00000000
        /*0020*/ 	.short	0x0003
        /*0022*/ 	.short	0x0018
        /*0024*/ 	.byte	0x00, 0xf5, 0x21, 0x00


	//----- nvinfo : EIATTR_KPARAM_INFO
	.align		4
.L_63:
        /*0028*/ 	.byte	0x04, 0x17
        /*002a*/ 	.short	(.L_65 - .L_64)
.L_64:
        /*002c*/ 	.word	0x00000000
        /*0030*/ 	.short	0x0002
        /*0032*/ 	.short	0x0010
        /*0034*/ 	.byte	0x00, 0xf5, 0x21, 0x00


	//----- nvinfo : EIATTR_KPARAM_INFO
	.align		4
.L_65:
        /*0038*/ 	.byte	0x04, 0x17
        /*003a*/ 	.short	(.L_67 - .L_66)
.L_66:
        /*003c*/ 	.word	0x00000000
        /*0040*/ 	.short	0x0001
        /*0042*/ 	.short	0x0008
        /*0044*/ 	.byte	0x00, 0xf5, 0x21, 0x00


	//----- nvinfo : EIATTR_KPARAM_INFO
	.align		4
.L_67:
        /*0048*/ 	.byte	0x04, 0x17
        /*004a*/ 	.short	(.L_69 - .L_68)
.L_68:
        /*004c*/ 	.word	0x00000000
        /*0050*/ 	.short	0x0000
        /*0052*/ 	.short	0x0000
        /*0054*/ 	.byte	0x00, 0xf5, 0x21, 0x00


	//----- nvinfo : EIATTR_SPARSE_MMA_MASK
	.align		4
.L_69:
        /*0058*/ 	.byte	0x03, 0x50
        /*005a*/ 	.short	0x0000


	//----- nvinfo : EIATTR_MAXREG_COUNT
	.align		4
        /*005c*/ 	.byte	0x03, 0x1b
        /*005e*/ 	.short	0x00ff


	//----- nvinfo : EIATTR_MERCURY_ISA_VERSION
	.align		4
        /*0060*/ 	.byte	0x03, 0x5f
        /*0062*/ 	.short	0x0101


	//----- nvinfo : EIATTR_VRC_CTA_INIT_COUNT
	.align		4
        /*0064*/ 	.byte	0x02, 0x4a
	.zero		1
	.zero		1


	//----- nvinfo : EIATTR_EXIT_INSTR_OFFSETS
	.align		4
        /*0068*/ 	.byte	0x04, 0x1c
        /*006a*/ 	.short	(.L_71 - .L_70)


	//   ....[0]....
.L_70:
        /*006c*/ 	.word	0x00000090


	//   ....[1]....
        /*0070*/ 	.word	0x00000da0


	//----- nvinfo : EIATTR_CBANK_PARAM_SIZE
	.align		4
.L_71:
        /*0074*/ 	.byte	0x03, 0x19
        /*0076*/ 	.short	0x0028


	//----- nvinfo : EIATTR_PARAM_CBANK
	.align		4
        /*0078*/ 	.byte	0x04, 0x0a
        /*007a*/ 	.short	(.L_73 - .L_72)
	.align		4
.L_72:
        /*007c*/ 	.word	index@(.nv.constant0._Z14argmin_mu_diffPfS_PiS0_S0_)
        /*0080*/ 	.short	0x0380
        /*0082*/ 	.short	0x0028


	//----- nvinfo : EIATTR_SW_WAR
	.align		4
.L_73:
        /*0084*/ 	.byte	0x04, 0x36
        /*0086*/ 	.short	(.L_75 - .L_74)
.L_74:
        /*0088*/ 	.word	0x00000008
.L_75:


//--------------------- .nv.info._Z9sum_axis1PfPiS_ --------------------------
	.section	.nv.info._Z9sum_axis1PfPiS_,"",@"SHT_CUDA_INFO"
	.sectionflags	@""
	.align	4


	//----- nvinfo : EIATTR_CUDA_API_VERSION
	.align		4
        /*0000*/ 	.byte	0x04, 0x37
        /*0002*/ 	.short	(.L_77 - .L_76)
.L_76:
        /*0004*/ 	.word	0x00000082


	//----- nvinfo : EIATTR_KPARAM_INFO
	.align		4
.L_77:
        /*0008*/ 	.byte	0x04, 0x17
        /*000a*/ 	.short	(.L_79 - .L_78)
.L_78:
        /*000c*/ 	.word	0x00000000
        /*0010*/ 	.short	0x0002
        /*0012*/ 	.short	0x0010
        /*0014*/ 	.byte	0x00, 0xf5, 0x21, 0x00


	//----- nvinfo : EIATTR_KPARAM_INFO
	.align		4
.L_79:
        /*0018*/ 	.byte	0x04, 0x17
        /*001a*/ 	.short	(.L_81 - .L_80)
.L_80:
        /*001c*/ 	.word	0x00000000
        /*0020*/ 	.short	0x0001
        /*0022*/ 	.short	0x0008
        /*0024*/ 	.byte	0x00, 0xf5, 0x21, 0x00


	//----- nvinfo : EIATTR_KPARAM_INFO
	.align		4
.L_81:
        /*0028*/ 	.byte	0x04, 0x17
        /*002a*/ 	.short	(.L_83 - .L_82)
.L_82:
        /*002c*/ 	.word	0x00000000
        /*0030*/ 	.short	0x0000
        /*0032*/ 	.short	0x0000
        /*0034*/ 	.byte	0x00, 0xf5, 0x21, 0x00


	//----- nvinfo : EIATTR_SPARSE_MMA_MASK
	.align		4
.L_83:
        /*0038*/ 	.byte	0x03, 0x50
        /*003a*/ 	.short	0x0000


	//----- nvinfo : EIATTR_MAXREG_COUNT
	.align		4
        /*003c*/ 	.byte	0x03, 0x1b
        /*003e*/ 	.short	0x00ff


	//----- nvinfo : EIATTR_MERCURY_ISA_VERSION
	.align		4
        /*0040*/ 	.byte	0x03, 0x5f
        /*0042*/ 	.short	0x0101


	//----- nvinfo : EIATTR_VRC_CTA_INIT_COUNT
	.align		4
        /*0044*/ 	.byte	0x02, 0x4a
	.zero		1
	.zero		1


	//----- nvinfo : EIATTR_EXIT_INSTR_OFFSETS
	.align		4
        /*0048*/ 	.byte	0x04, 0x1c
        /*004a*/ 	.short	(.L_85 - .L_84)


	//   ....[0]....
.L_84:
        /*004c*/ 	.word	0x000000d0


	//   ....[1]....
        /*0050*/ 	.word	0x00000100


	//   ....[2]....
        /*0054*/ 	.word	0x000005d0


	//----- nvinfo : EIATTR_CRS_STACK_SIZE
	.align		4
.L_85:
        /*0058*/ 	.byte	0x04, 0x1e
        /*005a*/ 	.short	(.L_87 - .L_86)
.L_86:
        /*005c*/ 	.word	0x00000000


	//----- nvinfo : EIATTR_CBANK_PARAM_SIZE
	.align		4
.L_87:
        /*0060*/ 	.byte	0x03, 0x19
        /*0062*/ 	.short	0x0018


	//----- nvinfo : EIATTR_PARAM_CBANK
	.align		4
        /*0064*/ 	.byte	0x04, 0x0a
        /*0066*/ 	.short	(.L_89 - .L_88)
	.align		4
.L_88:
        /*0068*/ 	.word	index@(.nv.constant0._Z9sum_axis1PfPiS_)
        /*006c*/ 	.short	0x0380
        /*006e*/ 	.short	0x0018


	//----- nvinfo : EIATTR_SW_WAR
	.align		4
.L_89:
        /*0070*/ 	.byte	0x04, 0x36
        /*0072*/ 	.short	(.L_91 - .L_90)
.L_90:
        /*0074*/ 	.word	0x00000008
.L_91:


//--------------------- .nv.info._Z9sum_axis2PfPiS_ --------------------------
	.section	.nv.info._Z9sum_axis2PfPiS_,"",@"SHT_CUDA_INFO"
	.sectionflags	@""
	.align	4


	//----- nvinfo : EIATTR_CUDA_API_VERSION
	.align		4
        /*0000*/ 	.byte	0x04, 0x37
        /*0002*/ 	.short	(.L_93 - .L_92)
.L_92:
        /*0004*/ 	.word	0x00000082


	//----- nvinfo : EIATTR_KPARAM_INFO
	.align		4
.L_93:
        /*0008*/ 	.byte	0x04, 0x17
        /*000a*/ 	.short	(.L_95 - .L_94)
.L_94:
        /*000c*/ 	.word	0x00000000
        /*0010*/ 	.short	0x0002
        /*0012*/ 	.short	0x0010
        /*0014*/ 	.byte	0x00, 0xf5, 0x21, 0x00


	//----- nvinfo : EIATTR_KPARAM_INFO
	.align		4
.L_95:
        /*0018*/ 	.byte	0x04, 0x17
        /*001a*/ 	.short	(.L_97 - .L_96)
.L_96:
        /*001c*/ 	.word	0x00000000
        /*0020*/ 	.short	0x0001
        /*0022*/ 	.short	0x0008
        /*0024*/ 	.byte	0x00, 0xf5, 0x21, 0x00


	//----- nvinfo : EIATTR_KPARAM_INFO
	.align		4
.L_97:
        /*0028*/ 	.byte	0x04, 0x17
        /*002a*/ 	.short	(.L_99 - .L_98)
.L_98:
        /*002c*/ 	.word	0x00000000
        /*0030*/ 	.short	0x0000
        /*0032*/ 	.short	0x0000
        /*0034*/ 	.byte	0x00, 0xf5, 0x21, 0x00


	//----- nvinfo : EIATTR_SPARSE_MMA_MASK
	.align		4
.L_99:
        /*0038*/ 	.byte	0x03, 0x50
        /*003a*/ 	.short	0x0000


	//----- nvinfo : EIATTR_MAXREG_COUNT
	.align		4
        /*003c*/ 	.byte	0x03, 0x1b
        /*003e*/ 	.short	0x00ff


	//----- nvinfo : EIATTR_MERCURY_ISA_VERSION
	.align		4
        /*0040*/ 	.byte	0x03, 0x5f
        /*0042*/ 	.short	0x0101


	//----- nvinfo : EIATTR_VRC_CTA_INIT_COUNT
	.align		4
        /*0044*/ 	.byte	0x02, 0x4a
	.zero		1
	.zero		1


	//----- nvinfo : EIATTR_EXIT_INSTR_OFFSETS
	.align		4
        /*0048*/ 	.byte	0x04, 0x1c
        /*004a*/ 	.short	(.L_101 - .L_100)


	//   ....[0]....
.L_100:
        /*004c*/ 	.word	0x000000d0


	//   ....[1]....
        /*0050*/ 	.word	0x00000100


	//   ....[2]....
        /*0054*/ 	.word	0x000005c0


	//----- nvinfo : EIATTR_CRS_STACK_SIZE
	.align		4
.L_101:
        /*0058*/ 	.byte	0x04, 0x1e
        /*005a*/ 	.short	(.L_103 - .L_102)
.L_102:
        /*005c*/ 	.word	0x00000000


	//----- nvinfo : EIATTR_CBANK_PARAM_SIZE
	.align		4
.L_103:
        /*0060*/ 	.byte	0x03, 0x19
        /*0062*/ 	.short	0x0018


	//----- nvinfo : EIATTR_PARAM_CBANK
	.align		4
        /*0064*/ 	.byte	0x04, 0x0a
        /*0066*/ 	.short	(.L_105 - .L_104)
	.align		4
.L_104:
        /*0068*/ 	.word	index@(.nv.constant0._Z9sum_axis2PfPiS_)
        /*006c*/ 	.short	0x0380
        /*006e*/ 	.short	0x0018


	//----- nvinfo : EIATTR_SW_WAR
	.align		4
.L_105:
        /*0070*/ 	.byte	0x04, 0x36
        /*0072*/ 	.short	(.L_107 - .L_106)
.L_106:
        /*0074*/ 	.word	0x00000008
.L_107:


//--------------------- .nv.info._Z9sum_axis3PfPiS_ --------------------------
	.section	.nv.info._Z9sum_axis3PfPiS_,"",@"SHT_CUDA_INFO"
	.sectionflags	@""
	.align	4


	//----- nvinfo : EIATTR_CUDA_API_VERSION
	.align		4
        /*0000*/ 	.byte	0x04, 0x37
        /*0002*/ 	.short	(.L_109 - .L_108)
.L_108:
        /*0004*/ 	.word	0x00000082


	//----- nvinfo : EIATTR_KPARAM_INFO
	.align		4
.L_109:
        /*0008*/ 	.byte	0x04, 0x17
        /*000a*/ 	.short	(.L_111 - .L_110)
.L_110:
        /*000c*/ 	.word	0x00000000
        /*0010*/ 	.short	0x0002
        /*0012*/ 	.short	0x0010
        /*0014*/ 	.byte	0x00, 0xf5, 0x21, 0x00


	//----- nvinfo : EIATTR_KPARAM_INFO
	.align		4
.L_111:
        /*0018*/ 	.byte	0x04, 0x17
        /*001a*/ 	.short	(.L_113 - .L_112)
.L_112:
        /*001c*/ 	.word	0x00000000
        /*0020*/ 	.short	0x0001
        /*0022*/ 	.short	0x0008
        /*0024*/ 	.byte	0x00, 0xf5, 0x21, 0x00


	//----- nvinfo : EIATTR_KPARAM_INFO
	.align		4
.L_113:
        /*0028*/ 	.byte	0x04, 0x17
        /*002a*/ 	.short	(.L_115 - .L_114)
.L_114:
        /*002c*/ 	.word	0x00000000
        /*0030*/ 	.short	0x0000
        /*0032*/ 	.short	0x0000
        /*0034*/ 	.byte	0x00, 0xf5, 0x21, 0x00


	//----- nvinfo : EIATTR_SPARSE_MMA_MASK
	.align		4
.L_115:
        /*0038*/ 	.byte	0x03, 0x50
        /*003a*/ 	.short	0x0000


	//----- nvinfo : EIATTR_MAXREG_COUNT
	.align		4
        /*003c*/ 	.byte	0x03, 0x1b
        /*003e*/ 	.short	0x00ff


	//----- nvinfo : EIATTR_MERCURY_ISA_VERSION
	.align		4
        /*0040*/ 	.byte	0x03, 0x5f
        /*0042*/ 	.short	0x0101


	//----- nvinfo : EIATTR_VRC_CTA_INIT_COUNT
	.align		4
        /*0044*/ 	.byte	0x02, 0x4a
	.zero		1
	.zero		1


	//----- nvinfo : EIATTR_EXIT_INSTR_OFFSETS
	.align		4
        /*0048*/ 	.byte	0x04, 0x1c
        /*004a*/ 	.short	(.L_117 - .L_116)


	//   ....[0]....
.L_116:
        /*004c*/ 	.word	0x000000d0


	//   ....[1]....
        /*0050*/ 	.word	0x00000100


	//   ....[2]....
        /*0054*/ 	.word	0x00000880


	//----- nvinfo : EIATTR_CRS_STACK_SIZE
	.align		4
.L_117:
        /*0058*/ 	.byte	0x04, 0x1e
        /*005a*/ 	.short	(.L_119 - .L_118)
.L_118:
        /*005c*/ 	.word	0x00000000


	//----- nvinfo : EIATTR_CBANK_PARAM_SIZE
	.align		4
.L_119:
        /*0060*/ 	.byte	0x03, 0x19
        /*0062*/ 	.short	0x0018


	//----- nvinfo : EIATTR_PARAM_CBANK
	.align		4
        /*0064*/ 	.byte	0x04, 0x0a
        /*0066*/ 	.short	(.L_121 - .L_120)
	.align		4
.L_120:
        /*0068*/ 	.word	index@(.nv.constant0._Z9sum_axis3PfPiS_)
        /*006c*/ 	.short	0x0380
        /*006e*/ 	.short	0x0018


	//----- nvinfo : EIATTR_SW_WAR
	.align		4
.L_121:
        /*0070*/ 	.byte	0x04, 0x36
        /*0072*/ 	.short	(.L_123 - .L_122)
.L_122:
        /*0074*/ 	.word	0x00000008
.L_123:


//--------------------- .nv.info._Z7min_rowPfPiS_S0_ --------------------------
	.section	.nv.info._Z7min_rowPfPiS_S0_,"",@"SHT_CUDA_INFO"
	.sectionflags	@""
	.align	4


	//----- nvinfo : EIATTR_CUDA_API_VERSION
	.align		4
        /*0000*/ 	.byte	0x04, 0x37
        /*0002*/ 	.short	(.L_125 - .L_124)
.L_124:
        /*0004*/ 	.word	0x00000082


	//----- nvinfo : EIATTR_KPARAM_INFO
	.align		4
.L_125:
        /*0008*/ 	.byte	0x04, 0x17
        /*000a*/ 	.short	(.L_127 - .L_126)
.L_126:
        /*000c*/ 	.word	0x00000000
        /*0010*/ 	.short	0x0003
        /*0012*/ 	.short	0x0018
        /*0014*/ 	.byte	0x00, 0xf5, 0x21, 0x00


	//----- nvinfo : EIATTR_KPARAM_INFO
	.align		4
.L_127:
        /*0018*/ 	.byte	0x04, 0x17
        /*001a*/ 	.short	(.L_129 - .L_128)
.L_128:
        /*001c*/ 	.word	0x00000000
        /*0020*/ 	.short	0x0002
        /*0022*/ 	.short	0x0010
        /*0024*/ 	.byte	0x00, 0xf5, 0x21, 0x00


	//----- nvinfo : EIATTR_KPARAM_INFO
	.align		4
.L_129:
        /*0028*/ 	.byte	0x04, 0x17
        /*002a*/ 	.short	(.L_131 - .L_130)
.L_130:
        /*002c*/ 	.word	0x00000000
        /*0030*/ 	.short	0x0001
        /*0032*/ 	.short	0x0008
        /*0034*/ 	.byte	0x00, 0xf5, 0x21, 0x00


	//----- nvinfo : EIATTR_KPARAM_INFO
	.align		4
.L_131:
        /*0038*/ 	.byte	0x04, 0x17
        /*003a*/ 	.short	(.L_133 - .L_132)
.L_132:
        /*003c*/ 	.word	0x00000000
        /*0040*/ 	.short	0x0000
        /*0042*/ 	.short	0x0000
        /*0044*/ 	.byte	0x00, 0xf5, 0x21, 0x00


	//----- nvinfo : EIATTR_SPARSE_MMA_MASK
	.align		4
.L_133:
        /*0048*/ 	.byte	0x03, 0x50
        /*004a*/ 	.short	0x0000


	//----- nvinfo : EIATTR_MAXREG_COUNT
	.align		4
        /*004c*/ 	.byte	0x03, 0x1b
        /*004e*/ 	.short	0x00ff


	//----- nvinfo : EIATTR_MERCURY_ISA_VERSION
	.align		4
        /*0050*/ 	.byte	0x03, 0x5f
        /*0052*/ 	.short	0x0101


	//----- nvinfo : EIATTR_VRC_CTA_INIT_COUNT
	.align		4
        /*0054*/ 	.byte	0x02, 0x4a
	.zero		1
	.zero		1


	//----- nvinfo : EIATTR_EXIT_INSTR_OFFSETS
	.align		4
        /*0058*/ 	.byte	0x04, 0x1c
        /*005a*/ 	.short	(.L_135 - .L_134)


	//   ....[0]....
.L_134:
        /*005c*/ 	.word	0x00000090


	//   ....[1]....
        /*0060*/ 	.word	0x00000170


	//   ....[2]....
        /*0064*/ 	.word	0x000002a0


	//----- nvinfo : EIATTR_CRS_STACK_SIZE
	.align		4
.L_135:
        /*0068*/ 	.byte	0x04, 0x1e
        /*006a*/ 	.short	(.L_137 - .L_136)
.L_136:
        /*006c*/ 	.word	0x00000000


	//----- nvinfo : EIATTR_CBANK_PARAM_SIZE
	.align		4
.L_137:
        /*0070*/ 	.byte	0x03, 0x19
        /*0072*/ 	.short	0x0020


	//----- nvinfo : EIATTR_PARAM_CBANK
	.align		4
        /*0074*/ 	.byte	0x04, 0x0a
        /*0076*/ 	.short	(.L_139 - .L_138)
	.align		4
.L_138:
        /*0078*/ 	.word	index@(.nv.constant0._Z7min_rowPfPiS_S0_)
        /*007c*/ 	.short	0x0380
        /*007e*/ 	.short	0x0020


	//----- nvinfo : EIATTR_SW_WAR
	.align		4
.L_139:
        /*0080*/ 	.byte	0x04, 0x36
        /*0082*/ 	.short	(.L_141 - .L_140)
.L_140:
        /*0084*/ 	.word	0x00000008
.L_141:


//--------------------- .nv.info._Z11column_meanPfS_Pi --------------------------
	.section	.nv.info._Z11column_meanPfS_Pi,"",@"SHT_CUDA_INFO"
	.sectionflags	@""
	.align	4


	//----- nvinfo : EIATTR_CUDA_API_VERSION
	.align		4
        /*0000*/ 	.byte	0x04, 0x37
        /*0002*/ 	.short	(.L_143 - .L_142)
.L_142:
        /*0004*/ 	.word	0x00000082


	//----- nvinfo : EIATTR_KPARAM_INFO
	.align		4
.L_143:
        /*0008*/ 	.byte	0x04, 0x17
        /*000a*/ 	.short	(.L_145 - .L_144)
.L_144:
        /*000c*/ 	.word	0x00000000
        /*0010*/ 	.short	0x0002
        /*0012*/ 	.short	0x0010
        /*0014*/ 	.byte	0x00, 0xf5, 0x21, 0x00


	//----- nvinfo : EIATTR_KPARAM_INFO
	.align		4
.L_145:
        /*0018*/ 	.byte	0x04, 0x17
        /*001a*/ 	.short	(.L_147 - .L_146)
.L_146:
        /*001c*/ 	.word	0x00000000
        /*0020*/ 	.short	0x0001
        /*0022*/ 	.short	0x0008
        /*0024*/ 	.byte	0x00, 0xf5, 0x21, 0x00


	//----- nvinfo : EIATTR_KPARAM_INFO
	.align		4
.L_147:
        /*0028*/ 	.byte	0x04, 0x17
        /*002a*/ 	.short	(.L_149 - .L_148)
.L_148:
        /*002c*/ 	.word	0x00000000
        /*0030*/ 	.short	0x0000
        /*0032*/ 	.short	0x0000
        /*0034*/ 	.byte	0x00, 0xf5, 0x21, 0x00


	//----- nvinfo : EIATTR_SPARSE_MMA_MASK
	.align		4
.L_149:
        /*0038*/ 	.byte	0x03, 0x50
        /*003a*/ 	.short	0x0000


	//----- nvinfo : EIATTR_MAXREG_COUNT
	.align		4
        /*003c*/ 	.byte	0x03, 0x1b
        /*003e*/ 	.short	0x00ff


	//----- nvinfo : EIATTR_MERCURY_ISA_VERSION
	.align		4
        /*0040*/ 	.byte	0x03, 0x5f
        /*0042*/ 	.short	0x0101


	//----- nvinfo : EIATTR_VRC_CTA_INIT_COUNT
	.align		4
        /*0044*/ 	.byte	0x02, 0x4a
	.zero		1
	.zero		1


	//----- nvinfo : EIATTR_EXIT_INSTR_OFFSETS
	.align		4
        /*0048*/ 	.byte	0x04, 0x1c
        /*004a*/ 	.short	(.L_151 - .L_150)


	//   ....[0]....
.L_150:
        /*004c*/ 	.word	0x00000090


	//   ....[1]....
        /*0050*/ 	.word	0x00000630


	//----- nvinfo : EIATTR_CRS_STACK_SIZE
	.align		4
.L_151:
        /*0054*/ 	.byte	0x04, 0x1e
        /*0056*/ 	.short	(.L_153 - .L_152)
.L_152:
        /*0058*/ 	.word	0x00000000


	//----- nvinfo : EIATTR_CBANK_PARAM_SIZE
	.align		4
.L_153:
        /*005c*/ 	.byte	0x03, 0x19
        /*005e*/ 	.short	0x0018


	//----- nvinfo : EIATTR_PARAM_CBANK
	.align		4
        /*0060*/ 	.byte	0x04, 0x0a
        /*0062*/ 	.short	(.L_155 - .L_154)
	.align		4
.L_154:
        /*0064*/ 	.word	index@(.nv.constant0._Z11column_meanPfS_Pi)
        /*0068*/ 	.short	0x0380
        /*006a*/ 	.short	0x0018


	//----- nvinfo : EIATTR_SW_WAR
	.align		4
.L_155:
        /*006c*/ 	.byte	0x04, 0x36
        /*006e*/ 	.short	(.L_157 - .L_156)
.L_156:
        /*0070*/ 	.word	0x00000008
.L_157:


//--------------------- .nv.info._Z8row_meanPfS_Pi --------------------------
	.section	.nv.info._Z8row_meanPfS_Pi,"",@"SHT_CUDA_INFO"
	.sectionflags	@""
	.align	4


	//----- nvinfo : EIATTR_CUDA_API_VERSION
	.align		4
        /*0000*/ 	.byte	0x04, 0x37
        /*0002*/ 	.short	(.L_159 - .L_158)
.L_158:
        /*0004*/ 	.word	0x00000082


	//----- nvinfo : EIATTR_KPARAM_INFO
	.align		4
.L_159:
        /*0008*/ 	.byte	0x04, 0x17
        /*000a*/ 	.short	(.L_161 - .L_160)
.L_160:
        /*000c*/ 	.word	0x00000000
        /*0010*/ 	.short	0x0002
        /*0012*/ 	.short	0x0010
        /*0014*/ 	.byte	0x00, 0xf5, 0x21, 0x00


	//----- nvinfo : EIATTR_KPARAM_INFO
	.align		4
.L_161:
        /*0018*/ 	.byte	0x04, 0x17
        /*001a*/ 	.short	(.L_163 - .L_162)
.L_162:
        /*001c*/ 	.word	0x00000000
        /*0020*/ 	.short	0x0001
        /*0022*/ 	.short	0x0008
        /*0024*/ 	.byte	0x00, 0xf5, 0x21, 0x00


	//----- nvinfo : EIATTR_KPARAM_INFO
	.align		4
.L_163:
        /*0028*/ 	.byte	0x04, 0x17
        /*002a*/ 	.short	(.L_165 - .L_164)
.L_164:
        /*002c*/ 	.word	0x00000000
        /*0030*/ 	.short	0x0000
        /*0032*/ 	.short	0x0000
        /*0034*/ 	.byte	0x00, 0xf5, 0x21, 0x00


	//----- nvinfo : EIATTR_SPARSE_MMA_MASK
	.align		4
.L_165:
        /*0038*/ 	.byte	0x03, 0x50
        /*003a*/ 	.short	0x0000


	//----- nvinfo : EIATTR_MAXREG_COUNT
	.align		4
        /*003c*/ 	.byte	0x03, 0x1b
        /*003e*/ 	.short	0x00ff


	//----- nvinfo : EIATTR_MERCURY_ISA_VERSION
	.align		4
        /*0040*/ 	.byte	0x03, 0x5f
        /*0042*/ 	.short	0x0101


	//----- nvinfo : EIATTR_VRC_CTA_INIT_COUNT
	.align		4
        /*0044*/ 	.byte	0x02, 0x4a
	.zero		1
	.zero		1


	//----- nvinfo : EIATTR_EXIT_INSTR_OFFSETS
	.align		4
        /*0048*/ 	.byte	0x04, 0x1c
        /*004a*/ 	.short	(.L_167 - .L_166)


	//   ....[0]....
.L_166:
        /*004c*/ 	.word	0x00000090


	//   ....[1]....
        /*0050*/ 	.word	0x000008f0


	//----- nvinfo : EIATTR_CRS_STACK_SIZE
	.align		4
.L_167:
        /*0054*/ 	.byte	0x04, 0x1e
        /*0056*/ 	.short	(.L_169 - .L_168)
.L_168:
        /*0058*/ 	.word	0x00000000


	//----- nvinfo : EIATTR_CBANK_PARAM_SIZE
	.align		4
.L_169:
        /*005c*/ 	.byte	0x03, 0x19
        /*005e*/ 	.short	0x0018


	//----- nvinfo : EIATTR_PARAM_CBANK
	.align		4
        /*0060*/ 	.byte	0x04, 0x0a
        /*0062*/ 	.short	(.L_171 - .L_170)
	.align		4
.L_170:
        /*0064*/ 	.word	index@(.nv.constant0._Z8row_meanPfS_Pi)
        /*0068*/ 	.short	0x0380
        /*006a*/ 	.short	0x0018


	//----- nvinfo : EIATTR_SW_WAR
	.align		4
.L_171:
        /*006c*/ 	.byte	0x04, 0x36
        /*006e*/ 	.short	(.L_173 - .L_172)
.L_172:
        /*0070*/ 	.word	0x00000008
.L_173:


//--------------------- .nv.info._Z9transposePfS_Pi --------------------------
	.section	.nv.info._Z9transposePfS_Pi,"",@"SHT_CUDA_INFO"
	.sectionflags	@""
	.align	4


	//----- nvinfo : EIATTR_CUDA_API_VERSION
	.align		4
        /*0000*/ 	.byte	0x04, 0x37
        /*0002*/ 	.short	(.L_175 - .L_174)
.L_174:
        /*0004*/ 	.word	0x00000082


	//----- nvinfo : EIATTR_KPARAM_INFO
	.align		4
.L_175:
        /*0008*/ 	.byte	0x04, 0x17
        /*000a*/ 	.short	(.L_177 - .L_176)
.L_176:
        /*000c*/ 	.word	0x00000000
        /*0010*/ 	.short	0x0002
        /*0012*/ 	.short	0x0010
        /*0014*/ 	.byte	0x00, 0xf5, 0x21, 0x00


	//----- nvinfo : EIATTR_KPARAM_INFO
	.align		4
.L_177:
        /*0018*/ 	.byte	0x04, 0x17
        /*001a*/ 	.short	(.L_179 - .L_178)
.L_178:
        /*001c*/ 	.word	0x00000000
        /*0020*/ 	.short	0x0001
        /*0022*/ 	.short	0x0008
        /*0024*/ 	.byte	0x00, 0xf5, 0x21, 0x00


	//----- nvinfo : EIATTR_KPARAM_INFO
	.align		4
.L_179:
        /*0028*/ 	.byte	0x04, 0x17
        /*002a*/ 	.short	(.L_181 - .L_180)
.L_180:
        /*002c*/ 	.word	0x00000000
        /*0030*/ 	.short	0x0000
        /*0032*/ 	.short	0x0000
        /*0034*/ 	.byte	0x00, 0xf5, 0x21, 0x00


	//----- nvinfo : EIATTR_SPARSE_MMA_MASK
	.align		4
.L_181:
        /*0038*/ 	.byte	0x03, 0x50
        /*003a*/ 	.short	0x0000


	//----- nvinfo : EIATTR_MAXREG_COUNT
	.align		4
        /*003c*/ 	.byte	0x03, 0x1b
        /*003e*/ 	.short	0x00ff


	//----- nvinfo : EIATTR_MERCURY_ISA_VERSION
	.align		4
        /*0040*/ 	.byte	0x03, 0x5f
        /*0042*/ 	.short	0x0101


	//----- nvinfo : EIATTR_VRC_CTA_INIT_COUNT
	.align		4
        /*0044*/ 	.byte	0x02, 0x4a
	.zero		1
	.zero		1


	//----- nvinfo : EIATTR_EXIT_INSTR_OFFSETS
	.align		4
        /*0048*/ 	.byte	0x04, 0x1c
        /*004a*/ 	.short	(.L_183 - .L_182)


	//   ....[0]....
.L_182:
        /*004c*/ 	.word	0x00000100


	//   ....[1]....
        /*0050*/ 	.word	0x00000180


	//----- nvinfo : EIATTR_CBANK_PARAM_SIZE
	.align		4
.L_183:
        /*0054*/ 	.byte	0x03, 0x19
        /*0056*/ 	.short	0x0018


	//----- nvinfo : EIATTR_PARAM_CBANK
	.align		4
        /*0058*/ 	.byte	0x04, 0x0a
        /*005a*/ 	.short	(.L_185 - .L_184)
	.align		4
.L_184:
        /*005c*/ 	.word	index@(.nv.constant0._Z9transposePfS_Pi)
        /*0060*/ 	.short	0x0380
        /*0062*/ 	.short	0x0018


	//----- nvinfo : EIATTR_SW_WAR
	.align		4
.L_185:
        /*0064*/ 	.byte	0x04, 0x36
        /*0066*/ 	.short	(.L_187 - .L_186)
.L_186:
        /*0068*/ 	.word	0x00000008
.L_187:


//--------------------- .nv.info._Z6matmulPfS_S_PiS0_ --------------------------
	.section	.nv.info._Z6matmulPfS_S_PiS0_,"",@"SHT_CUDA_INFO"
	.sectionflags	@""
	.align	4


	//----- nvinfo : EIATTR_CUDA_API_VERSION
	.align		4
        /*0000*/ 	.byte	0x04, 0x37
        /*0002*/ 	.short	(.L_189 - .L_188)
.L_188:
        /*0004*/ 	.word	0x00000082


	//----- nvinfo : EIATTR_KPARAM_INFO
	.align		4
.L_189:
        /*0008*/ 	.byte	0x04, 0x17
        /*000a*/ 	.short	(.L_191 - .L_190)
.L_190:
        /*000c*/ 	.word	0x00000000
        /*0010*/ 	.short	0x0004
        /*0012*/ 	.short	0x0020
        /*0014*/ 	.byte	0x00, 0xf5, 0x21, 0x00


	//----- nvinfo : EIATTR_KPARAM_INFO
	.align		4
.L_191:
        /*0018*/ 	.byte	0x04, 0x17
        /*001a*/ 	.short	(.L_193 - .L_192)
.L_192:
        /*001c*/ 	.word	0x00000000
        /*0020*/ 	.short	0x0003
        /*0022*/ 	.short	0x0018
        /*0024*/ 	.byte	0x00, 0xf5, 0x21, 0x00


	//----- nvinfo : EIATTR_KPARAM_INFO
	.align		4
.L_193:
        /*0028*/ 	.byte	0x04, 0x17
        /*002a*/ 	.short	(.L_195 - .L_194)
.L_194:
        /*002c*/ 	.word	0x00000000
        /*0030*/ 	.short	0x0002
        /*0032*/ 	.short	0x0010
        /*0034*/ 	.byte	0x00, 0xf5, 0x21, 0x00


	//----- nvinfo : EIATTR_KPARAM_INFO
	.align		4
.L_195:
        /*0038*/ 	.byte	0x04, 0x17
        /*003a*/ 	.short	(.L_197 - .L_196)
.L_196:
        /*003c*/ 	.word	0x00000000
        /*0040*/ 	.short	0x0001
        /*0042*/ 	.short	0x0008
        /*0044*/ 	.byte	0x00, 0xf5, 0x21, 0x00


	//----- nvinfo : EIATTR_KPARAM_INFO
	.align		4
.L_197:
        /*0048*/ 	.byte	0x04, 0x17
        /*004a*/ 	.short	(.L_199 - .L_198)
.L_198:
        /*004c*/ 	.word	0x00000000
        /*0050*/ 	.short	0x0000
        /*0052*/ 	.short	0x0000
        /*0054*/ 	.byte	0x00, 0xf5, 0x21, 0x00


	//----- nvinfo : EIATTR_SPARSE_MMA_MASK
	.align		4
.L_199:
        /*0058*/ 	.byte	0x03, 0x50
        /*005a*/ 	.short	0x0000


	//----- nvinfo : EIATTR_MAXREG_COUNT
	.align		4
        /*005c*/ 	.byte	0x03, 0x1b
        /*005e*/ 	.short	0x00ff


	//----- nvinfo : EIATTR_MERCURY_ISA_VERSION
	.align		4
        /*0060*/ 	.byte	0x03, 0x5f
        /*0062*/ 	.short	0x0101


	//----- nvinfo : EIATTR_VRC_CTA_INIT_COUNT
	.align		4
        /*0064*/ 	.byte	0x02, 0x4a
	.zero		1
	.zero		1


	//----- nvinfo : EIATTR_EXIT_INSTR_OFFSETS
	.align		4
        /*0068*/ 	.byte	0x04, 0x1c
        /*006a*/ 	.short	(.L_201 - .L_200)


	//   ....[0]....
.L_200:
        /*006c*/ 	.word	0x00000090


	//   ....[1]....
        /*0070*/ 	.word	0x00000110


	//   ....[2]....
        /*0074*/ 	.word	0x000002f0


	//----- nvinfo : EIATTR_CRS_STACK_SIZE
	.align		4
.L_201:
        /*0078*/ 	.byte	0x04, 0x1e
        /*007a*/ 	.short	(.L_203 - .L_202)
.L_202:
        /*007c*/ 	.word	0x00000000


	//----- nvinfo : EIATTR_CBANK_PARAM_SIZE
	.align		4
.L_203:
        /*0080*/ 	.byte	0x03, 0x19
        /*0082*/ 	.short	0x0028


	//----- nvinfo : EIATTR_PARAM_CBANK
	.align		4
        /*0084*/ 	.byte	0x04, 0x0a
        /*0086*/ 	.short	(.L_205 - .L_204)
	.align		4
.L_204:
        /*0088*/ 	.word	index@(.nv.constant0._Z6matmulPfS_S_PiS0_)
        /*008c*/ 	.short	0x0380
        /*008e*/ 	.short	0x0028


	//----- nvinfo : EIATTR_SW_WAR
	.align		4
.L_205:
        /*0090*/ 	.byte	0x04, 0x36
        /*0092*/ 	.short	(.L_207 - .L_206)
.L_206:
        /*0094*/ 	.word	0x00000008
.L_207:


//--------------------- .nv.callgraph             --------------------------
	.section	.nv.callgraph,"",@"SHT_CUDA_CALLGRAPH"
	.align	4
	.sectionentsize	8
	.align		4
        /*0000*/ 	.word	0x00000000
	.align		4
        /*0004*/ 	.word	0xffffffff
	.align		4
        /*0008*/ 	.word	0x00000000
	.align		4
        /*000c*/ 	.word	0xfffffffe
	.align		4
        /*0010*/ 	.word	0x00000000
	.align		4
        /*0014*/ 	.word	0xfffffffd
	.align		4
        /*0018*/ 	.word	0x00000000
	.align		4
        /*001c*/ 	.word	0xfffffffc


//--------------------- .text._Z14argmin_mu_diffPfS_PiS0_S0_ --------------------------
	.section	.text._Z14argmin_mu_diffPfS_PiS0_S0_,"ax",@progbits
	.align	128
        .global         _Z14argmin_mu_diffPfS_PiS0_S0_
        .type           _Z14argmin_mu_diffPfS_PiS0_S0_,@function
        .size           _Z14argmin_mu_diffPfS_PiS0_S0_,(.L_x_94 - _Z14argmin_mu_diffPfS_PiS0_S0_)
        .other          _Z14argmin_mu_diffPfS_PiS0_S0_,@"STO_CUDA_ENTRY STV_DEFAULT"
_Z14argmin_mu_diffPfS_PiS0_S0_:
.text._Z14argmin_mu_diffPfS_PiS0_S0_:
[----:B------:R-:W-:Y:S08]  /*0000*/  LDC R1, c[0x0][0x37c] ;  /* 0x0000df00ff017b82 */ /* 0x000ff00000000800 */
[----:B------:R-:W0:Y:S01]  /*0010*/  LDC.64 R12, c[0x0][0x390] ;  /* 0x0000e400ff0c7b82 */ /* 0x000e220000000a00 */
[----:B------:R-:W0:Y:S02]  /*0020*/  LDCU.64 UR6, c[0x0][0x358] ;  /* 0x00006b00ff0677ac */ /* 0x000e240008000a00 */
[----:B0-----:R-:W2:Y:S01]  /*0030*/  LDG.E R3, desc[UR6][R12.64] ;  /* 0x000000060c037981 */ /* 0x001ea2000c1e1900 */
[----:B------:R-:W0:Y:S01]  /*0040*/  LDCU UR4, c[0x0][0x360] ;  /* 0x00006c00ff0477ac */ /* 0x000e220008000800 */
[----:B------:R-:W0:Y:S01]  /*0050*/  S2R R0, SR_CTAID.X ;  /* 0x0000000000007919 */ /* 0x000e220000002500 */
[----:B------:R-:W0:Y:S02]  /*0060*/  S2R R5, SR_TID.X ;  /* 0x0000000000057919 */ /* 0x000e240000002100 */
[----:B0-----:R-:W-:-:S05]  /*0070*/  IMAD R0, R0, UR4, R5 ;  /* 0x0000000400007c24 */ /* 0x001fca000f8e0205 */
[----:B--2---:R-:W-:-:S13]  /*0080*/  ISETP.GE.AND P0, PT, R0, R3, PT ;  /* 0x000000030000720c */ /* 0x004fda0003f06270 */
[----:B------:R-:W-:Y:S05]  /*0090*/  @P0 EXIT ;  /* 0x000000000000094d */ /* 0x000fea0003800000 */
[----:B------:R-:W0:Y:S02]  /*00a0*/  LDC.64 R4, c[0x0][0x398] ;  /* 0x0000e600ff047b82 */ /* 0x000e240000000a00 */
[----:B0-----:R-:W2:Y:S01]  /*00b0*/  LDG.E R2, desc[UR6][R4.64] ;  /* 0x0000000604027981 */ /* 0x001ea2000c1e1900 */
[----:B------:R-:W-:Y:S01]  /*00c0*/  IMAD.MOV.U32 R11, RZ, RZ, -0x40800000 ;  /* 0xbf800000ff0b7424 */ /* 0x000fe200078e00ff */
[----:B--2---:R-:W-:-:S13]  /*00d0*/  ISETP.GE.AND P0, PT, R2, 0x1, PT ;  /* 0x000000010200780c */ /* 0x004fda0003f06270 */
[----:B------:R-:W-:Y:S05]  /*00e0*/  @!P0 BRA `(.L_x_0) ;  /* 0x0000000c001c8947 */ /* 0x000fea0003800000 */
[----:B------:R-:W2:Y:S02]  /*00f0*/  LDG.E R3, desc[UR6][R4.64+0x4] ;  /* 0x0000040604037981 */ /* 0x000ea4000c1e1900 */
[----:B--2---:R-:W-:-:S13]  /*0100*/  ISETP.GE.AND P0, PT, R3, 0x1, PT ;  /* 0x000000010300780c */ /* 0x004fda0003f06270 */
[----:B------:R-:W-:Y:S05]  /*0110*/  @!P0 BRA `(.L_x_1) ;  /* 0x0000000800088947 */ /* 0x000fea0003800000 */
[----:B------:R-:W2:Y:S01]  /*0120*/  LDG.E R13, desc[UR6][R12.64+0x4] ;  /* 0x000004060c0d7981 */ /* 0x000ea2000c1e1900 */
[----:B------:R-:W0:Y:S01]  /*0130*/  LDCU.64 UR4, c[0x0][0x380] ;  /* 0x00007000ff0477ac */ /* 0x000e220008000a00 */
[C---:B------:R-:W-:Y:S01]  /*0140*/  LOP3.LUT R5, R3.reuse, 0x7ffffff8, RZ, 0xc0, !PT ;  /* 0x7ffffff803057812 */ /* 0x040fe200078ec0ff */
[----:B------:R-:W-:Y:S01]  /*0150*/  HFMA2 R8, -RZ, RZ, 0, 0 ;  /* 0x00000000ff087431 */ /* 0x000fe200000001ff */
[C---:B------:R-:W-:Y:S01]  /*0160*/  LOP3.LUT R4, R3.reuse, 0x7, RZ, 0xc0, !PT ;  /* 0x0000000703047812 */ /* 0x040fe200078ec0ff */
[----:B------:R-:W-:Y:S01]  /*0170*/  IMAD.MOV.U32 R7, RZ, RZ, 0x4f000000 ;  /* 0x4f000000ff077424 */ /* 0x000fe200078e00ff */
[----:B------:R-:W-:Y:S01]  /*0180*/  LOP3.LUT R6, R3, 0x3, RZ, 0xc0, !PT ;  /* 0x0000000303067812 */ /* 0x000fe200078ec0ff */
[----:B------:R-:W-:Y:S02]  /*0190*/  IMAD.MOV.U32 R11, RZ, RZ, -0x40800000 ;  /* 0xbf800000ff0b7424 */ /* 0x000fe400078e00ff */
[----:B------:R-:W-:Y:S01]  /*01a0*/  IMAD.MOV R9, RZ, RZ, -R5 ;  /* 0x000000ffff097224 */ /* 0x000fe200078e0a05 */
[----:B0-----:R-:W-:-:S04]  /*01b0*/  UIADD3 UR4, UP0, UPT, UR4, 0x10, URZ ;  /* 0x0000001004047890 */ /* 0x001fc8000ff1e0ff */
[----:B------:R-:W-:Y:S01]  /*01c0*/  UIADD3.X UR5, UPT, UPT, URZ, UR5, URZ, UP0, !UPT ;  /* 0x00000005ff057290 */ /* 0x000fe200087fe4ff */
[----:B--2---:R-:W-:-:S11]  /*01d0*/  IMAD R10, R0, R13, RZ ;  /* 0x0000000d000a7224 */ /* 0x004fd600078e02ff */
.L_x_6:
[C---:B------:R-:W-:Y:S01]  /*01e0*/  ISETP.GE.U32.AND P0, PT, R3.reuse, 0x8, PT ;  /* 0x000000080300780c */ /* 0x040fe20003f06070 */
[----:B------:R-:W-:Y:S01]  /*01f0*/  IMAD R20, R3, R8, RZ ;  /* 0x0000000803147224 */ /* 0x000fe200078e02ff */
[----:B------:R-:W-:Y:S01]  /*0200*/  MOV R21, RZ ;  /* 0x000000ff00157202 */ /* 0x000fe20000000f00 */
[----:B------:R-:W-:-:S10]  /*0210*/  IMAD.MOV.U32 R22, RZ, RZ, RZ ;  /* 0x000000ffff167224 */ /* 0x000fd400078e00ff */
[----:B------:R-:W-:Y:S05]  /*0220*/  @!P0 BRA `(.L_x_2) ;  /* 0x0000000000c48947 */ /* 0x000fea0003800000 */
[----:B------:R-:W0:Y:S01]  /*0230*/  LDC.64 R12, c[0x0][0x388] ;  /* 0x0000e200ff0c7b82 */ /* 0x000e220000000a00 */
[----:B------:R-:W-:Y:S02]  /*0240*/  IMAD.MOV.U32 R22, RZ, RZ, RZ ;  /* 0x000000ffff167224 */ /* 0x000fe400078e00ff */
[----:B------:R-:W-:Y:S02]  /*0250*/  IMAD.MOV.U32 R17, RZ, RZ, R10 ;  /* 0x000000ffff117224 */ /* 0x000fe400078e000a */
[----:B------:R-:W-:Y:S02]  /*0260*/  IMAD.MOV.U32 R16, RZ, RZ, R9 ;  /* 0x000000ffff107224 */ /* 0x000fe400078e0009 */
[----:B0-----:R-:W-:-:S03]  /*0270*/  IMAD.WIDE.U32 R12, R20, 0x4, R12 ;  /* 0x00000004140c7825 */ /* 0x001fc600078e000c */
[----:B------:R-:W-:-:S04]  /*0280*/  IADD3 R12, P0, PT, R12, 0x10, RZ ;  /* 0x000000100c0c7810 */ /* 0x000fc80007f1e0ff */
[----:B------:R-:W-:-:S09]  /*0290*/  IADD3.X R13, PT, PT, RZ, R13, RZ, P0, !PT ;  /* 0x0000000dff0d7210 */ /* 0x000fd200007fe4ff */
.L_x_3:
[----:B------:R-:W-:Y:S01]  /*02a0*/  MOV R15, UR5 ;  /* 0x00000005000f7c02 */ /* 0x000fe20008000f00 */
[----:B------:R-:W-:Y:S01]  /*02b0*/  IMAD.U32 R14, RZ, RZ, UR4 ;  /* 0x00000004ff0e7e24 */ /* 0x000fe2000f8e00ff */
[----:B------:R-:W2:Y:S03]  /*02c0*/  LDG.E R19, desc[UR6][R12.64+-0x10] ;  /* 0xfffff0060c137981 */ /* 0x000ea6000c1e1900 */
[----:B------:R-:W-:Y:S01]  /*02d0*/  IMAD.WIDE R14, R17, 0x4, R14 ;  /* 0x00000004110e7825 */ /* 0x000fe200078e020e */
[----:B------:R-:W3:Y:S04]  /*02e0*/  LDG.E R26, desc[UR6][R12.64+-0xc] ;  /* 0xfffff4060c1a7981 */ /* 0x000ee8000c1e1900 */
[----:B------:R-:W2:Y:S04]  /*02f0*/  LDG.E R18, desc[UR6][R14.64+-0x10] ;  /* 0xfffff0060e127981 */ /* 0x000ea8000c1e1900 */
[----:B------:R-:W3:Y:S04]  /*0300*/  LDG.E R25, desc[UR6][R14.64+-0xc] ;  /* 0xfffff4060e197981 */ /* 0x000ee8000c1e1900 */
[----:B------:R-:W4:Y:S04]  /*0310*/  LDG.E R21, desc[UR6][R12.64+-0x8] ;  /* 0xfffff8060c157981 */ /* 0x000f28000c1e1900 */
[----:B------:R-:W4:Y:S04]  /*0320*/  LDG.E R24, desc[UR6][R14.64+-0x8] ;  /* 0xfffff8060e187981 */ /* 0x000f28000c1e1900 */
[----:B------:R-:W5:Y:S01]  /*0330*/  LDG.E R27, desc[UR6][R14.64+0xc] ;  /* 0x00000c060e1b7981 */ /* 0x000f62000c1e1900 */
[----:B--2---:R-:W-:-:S03]  /*0340*/  FADD R23, R18, -R19 ;  /* 0x8000001312177221 */ /* 0x004fc60000000000 */
[----:B------:R-:W2:Y:S04]  /*0350*/  LDG.E R18, desc[UR6][R12.64+-0x4] ;  /* 0xfffffc060c127981 */ /* 0x000ea8000c1e1900 */
[----:B------:R-:W2:Y:S01]  /*0360*/  LDG.E R19, desc[UR6][R14.64+-0x4] ;  /* 0xfffffc060e137981 */ /* 0x000ea2000c1e1900 */
[----:B------:R-:W-:Y:S01]  /*0370*/  FFMA R22, R23, R23, R22 ;  /* 0x0000001717167223 */ /* 0x000fe20000000016 */
[----:B---3--:R-:W-:Y:S02]  /*0380*/  FADD R25, R25, -R26 ;  /* 0x8000001a19197221 */ /* 0x008fe40000000000 */
[----:B------:R-:W5:Y:S01]  /*0390*/  LDG.E R26, desc[UR6][R12.64+0xc] ;  /* 0x00000c060c1a7981 */ /* 0x000f62000c1e1900 */
[----:B----4-:R-:W-:Y:S01]  /*03a0*/  FADD R24, R24, -R21 ;  /* 0x8000001518187221 */ /* 0x010fe20000000000 */
[----:B------:R-:W-:-:S02]  /*03b0*/  FFMA R23, R25, R25, R22 ;  /* 0x0000001919177223 */ /* 0x000fc40000000016 */
[----:B------:R-:W3:Y:S04]  /*03c0*/  LDG.E R21, desc[UR6][R12.64] ;  /* 0x000000060c157981 */ /* 0x000ee8000c1e1900 */
[----:B------:R-:W3:Y:S01]  /*03d0*/  LDG.E R22, desc[UR6][R14.64] ;  /* 0x000000060e167981 */ /* 0x000ee2000c1e1900 */
[----:B------:R-:W-:-:S03]  /*03e0*/  FFMA R23, R24, R24, R23 ;  /* 0x0000001818177223 */ /* 0x000fc60000000017 */
[----:B------:R-:W4:Y:S04]  /*03f0*/  LDG.E R24, desc[UR6][R12.64+0x4] ;  /* 0x000004060c187981 */ /* 0x000f28000c1e1900 */
[----:B------:R-:W4:Y:S01]  /*0400*/  LDG.E R25, desc[UR6][R14.64+0x4] ;  /* 0x000004060e197981 */ /* 0x000f22000c1e1900 */
[----:B--2---:R-:W-:-:S03]  /*0410*/  FADD R28, R19, -R18 ;  /* 0x80000012131c7221 */ /* 0x004fc60000000000 */
[----:B------:R0:W2:Y:S04]  /*0420*/  LDG.E R18, desc[UR6][R12.64+0x8] ;  /* 0x000008060c127981 */ /* 0x0000a8000c1e1900 */
[----:B------:R-:W2:Y:S01]  /*0430*/  LDG.E R19, desc[UR6][R14.64+0x8] ;  /* 0x000008060e137981 */ /* 0x000ea2000c1e1900 */
[----:B------:R-:W-:Y:S02]  /*0440*/  VIADD R16, R16, 0x8 ;  /* 0x0000000810107836 */ /* 0x000fe40000000000 */
[----:B------:R-:W-:Y:S01]  /*0450*/  FFMA R23, R28, R28, R23 ;  /* 0x0000001c1c177223 */ /* 0x000fe20000000017 */
[----:B---3--:R-:W-:Y:S02]  /*0460*/  FADD R22, R22, -R21 ;  /* 0x8000001516167221 */ /* 0x008fe40000000000 */
[----:B------:R-:W-:-:S02]  /*0470*/  ISETP.NE.AND P0, PT, R16, RZ, PT ;  /* 0x000000ff1000720c */ /* 0x000fc40003f05270 */
[----:B------:R-:W-:Y:S01]  /*0480*/  FFMA R23, R22, R22, R23 ;  /* 0x0000001616177223 */ /* 0x000fe20000000017 */
[----:B----4-:R-:W-:Y:S01]  /*0490*/  FADD R24, R25, -R24 ;  /* 0x8000001819187221 */ /* 0x010fe20000000000 */
[----:B0-----:R-:W-:-:S03]  /*04a0*/  IADD3 R12, P1, PT, R12, 0x20, RZ ;  /* 0x000000200c0c7810 */ /* 0x001fc60007f3e0ff */
[----:B------:R-:W-:Y:S01]  /*04b0*/  FFMA R23, R24, R24, R23 ;  /* 0x0000001818177223 */ /* 0x000fe20000000017 */
[----:B-----5:R-:W-:Y:S01]  /*04c0*/  FADD R26, R27, -R26 ;  /* 0x8000001a1b1a7221 */ /* 0x020fe20000000000 */
[----:B------:R-:W-:Y:S01]  /*04d0*/  IMAD.X R13, RZ, RZ, R13, P1 ;  /* 0x000000ffff0d7224 */ /* 0x000fe200008e060d */
[----:B------:R-:W-:Y:S01]  /*04e0*/  IADD3 R17, PT, PT, R17, 0x8, RZ ;  /* 0x0000000811117810 */ /* 0x000fe20007ffe0ff */
[----:B--2---:R-:W-:-:S04]  /*04f0*/  FADD R18, R19, -R18 ;  /* 0x8000001213127221 */ /* 0x004fc80000000000 */
[----:B------:R-:W-:-:S04]  /*0500*/  FFMA R23, R18, R18, R23 ;  /* 0x0000001212177223 */ /* 0x000fc80000000017 */
[----:B------:R-:W-:Y:S01]  /*0510*/  FFMA R22, R26, R26, R23 ;  /* 0x0000001a1a167223 */ /* 0x000fe20000000017 */
[----:B------:R-:W-:Y:S06]  /*0520*/  @P0 BRA `(.L_x_3) ;  /* 0xfffffffc005c0947 */ /* 0x000fec000383ffff */
[----:B------:R-:W-:-:S07]  /*0530*/  IMAD.MOV.U32 R21, RZ, RZ, R5 ;  /* 0x000000ffff157224 */ /* 0x000fce00078e0005 */
.L_x_2:
[----:B------:R-:W-:-:S13]  /*0540*/  ISETP.NE.AND P0, PT, R4, RZ, PT ;  /* 0x000000ff0400720c */ /* 0x000fda0003f05270 */
[----:B------:R-:W-:Y:S05]  /*0550*/  @!P0 BRA `(.L_x_4) ;  /* 0x0000000000d88947 */ /* 0x000fea0003800000 */
[----:B------:R-:W-:Y:S02]  /*0560*/  ISETP.GE.U32.AND P0, PT, R4, 0x4, PT ;  /* 0x000000040400780c */ /* 0x000fe40003f06070 */
[----:B------:R-:W-:-:S11]  /*0570*/  ISETP.NE.AND P1, PT, R6, RZ, PT ;  /* 0x000000ff0600720c */ /* 0x000fd60003f25270 */
[----:B------:R-:W-:Y:S05]  /*0580*/  @!P0 BRA `(.L_x_5) ;  /* 0x00000000005c8947 */ /* 0x000fea0003800000 */
[----:B------:R-:W0:Y:S01]  /*0590*/  LDC.64 R14, c[0x0][0x380] ;  /* 0x0000e000ff0e7b82 */ /* 0x000e220000000a00 */
[----:B------:R-:W-:Y:S01]  /*05a0*/  IADD3 R19, PT, PT, R20, R21, RZ ;  /* 0x0000001514137210 */ /* 0x000fe20007ffe0ff */
[----:B------:R-:W-:-:S06]  /*05b0*/  IMAD.IADD R17, R10, 0x1, R21 ;  /* 0x000000010a117824 */ /* 0x000fcc00078e0215 */
[----:B------:R-:W1:Y:S01]  /*05c0*/  LDC.64 R12, c[0x0][0x388] ;  /* 0x0000e200ff0c7b82 */ /* 0x000e620000000a00 */
[----:B0-----:R-:W-:-:S05]  /*05d0*/  IMAD.WIDE R14, R17, 0x4, R14 ;  /* 0x00000004110e7825 */ /* 0x001fca00078e020e */
[----:B------:R-:W2:Y:S01]  /*05e0*/  LDG.E R18, desc[UR6][R14.64] ;  /* 0x000000060e127981 */ /* 0x000ea2000c1e1900 */
[----:B-1----:R-:W-:-:S03]  /*05f0*/  IMAD.WIDE R12, R19, 0x4, R12 ;  /* 0x00000004130c7825 */ /* 0x002fc600078e020c */
[----:B------:R-:W3:Y:S04]  /*0600*/  LDG.E R23, desc[UR6][R14.64+0x4] ;  /* 0x000004060e177981 */ /* 0x000ee8000c1e1900 */
[----:B------:R-:W2:Y:S04]  /*0610*/  LDG.E R19, desc[UR6][R12.64] ;  /* 0x000000060c137981 */ /* 0x000ea8000c1e1900 */
[----:B------:R-:W3:Y:S04]  /*0620*/  LDG.E R24, desc[UR6][R12.64+0x4] ;  /* 0x000004060c187981 */ /* 0x000ee8000c1e1900 */
[----:B------:R-:W4:Y:S04]  /*0630*/  LDG.E R17, desc[UR6][R14.64+0x8] ;  /* 0x000008060e117981 */ /* 0x000f28000c1e1900 */
[----:B------:R-:W4:Y:S04]  /*0640*/  LDG.E R16, desc[UR6][R12.64+0x8] ;  /* 0x000008060c107981 */ /* 0x000f28000c1e1900 */
[----:B------:R-:W5:Y:S04]  /*0650*/  LDG.E R25, desc[UR6][R14.64+0xc] ;  /* 0x00000c060e197981 */ /* 0x000f68000c1e1900 */
[----:B------:R-:W5:Y:S01]  /*0660*/  LDG.E R26, desc[UR6][R12.64+0xc] ;  /* 0x00000c060c1a7981 */ /* 0x000f62000c1e1900 */
[----:B------:R-:W-:-:S02]  /*0670*/  VIADD R21, R21, 0x4 ;  /* 0x0000000415157836 */ /* 0x000fc40000000000 */
[----:B--2---:R-:W-:-:S04]  /*0680*/  FADD R19, R18, -R19 ;  /* 0x8000001312137221 */ /* 0x004fc80000000000 */
[----:B------:R-:W-:Y:S01]  /*0690*/  FFMA R19, R19, R19, R22 ;  /* 0x0000001313137223 */ /* 0x000fe20000000016 */
[----:B---3--:R-:W-:-:S04]  /*06a0*/  FADD R24, R23, -R24 ;  /* 0x8000001817187221 */ /* 0x008fc80000000000 */
[----:B------:R-:W-:Y:S01]  /*06b0*/  FFMA R19, R24, R24, R19 ;  /* 0x0000001818137223 */ /* 0x000fe20000000013 */
[----:B----4-:R-:W-:-:S04]  /*06c0*/  FADD R16, R17, -R16 ;  /* 0x8000001011107221 */ /* 0x010fc80000000000 */
[----:B------:R-:W-:Y:S01]  /*06d0*/  FFMA R19, R16, R16, R19 ;  /* 0x0000001010137223 */ /* 0x000fe20000000013 */
[----:B-----5:R-:W-:-:S04]  /*06e0*/  FADD R26, R25, -R26 ;  /* 0x8000001a191a7221 */ /* 0x020fc80000000000 */
[----:B------:R-:W-:-:S07]  /*06f0*/  FFMA R22, R26, R26, R19 ;  /* 0x0000001a1a167223 */ /* 0x000fce0000000013 */
.L_x_5:
[----:B------:R-:W-:Y:S05]  /*0700*/  @!P1 BRA `(.L_x_4) ;  /* 0x00000000006c9947 */ /* 0x000fea0003800000 */
[----:B------:R-:W0:Y:S01]  /*0710*/  LDC.64 R18, c[0x0][0x380] ;  /* 0x0000e000ff127b82 */ /* 0x000e220000000a00 */
[----:B------:R-:W-:Y:S02]  /*0720*/  ISETP.NE.AND P0, PT, R6, 0x1, PT ;  /* 0x000000010600780c */ /* 0x000fe40003f05270 */
[----:B------:R-:W-:-:S05]  /*0730*/  LOP3.LUT P1, RZ, R3, 0x1, RZ, 0xc0, !PT ;  /* 0x0000000103ff7812 */ /* 0x000fca000782c0ff */
[----:B------:R-:W1:Y:S06]  /*0740*/  LDC.64 R12, c[0x0][0x388] ;  /* 0x0000e200ff0c7b82 */ /* 0x000e6c0000000a00 */
[----:B------:R-:W-:Y:S01]  /*0750*/  @P0 IADD3 R25, PT, PT, R20, R21, RZ ;  /* 0x0000001514190210 */ /* 0x000fe20007ffe0ff */
[----:B------:R-:W-:Y:S01]  /*0760*/  @P0 IMAD.IADD R23, R10, 0x1, R21 ;  /* 0x000000010a170824 */ /* 0x000fe200078e0215 */
[----:B------:R-:W2:Y:S01]  /*0770*/  LDC.64 R14, c[0x0][0x380] ;  /* 0x0000e000ff0e7b82 */ /* 0x000ea20000000a00 */
[----:B------:R-:W-:-:S04]  /*0780*/  @P0 VIADD R21, R21, 0x2 ;  /* 0x0000000215150836 */ /* 0x000fc80000000000 */
[----:B------:R-:W-:-:S03]  /*0790*/  @P1 IMAD.IADD R27, R20, 0x1, R21 ;  /* 0x00000001141b1824 */ /* 0x000fc600078e0215 */
[----:B------:R-:W3:Y:S01]  /*07a0*/  LDC.64 R16, c[0x0][0x388] ;  /* 0x0000e200ff107b82 */ /* 0x000ee20000000a00 */
[----:B0-----:R-:W-:-:S05]  /*07b0*/  @P0 IMAD.WIDE R18, R23, 0x4, R18 ;  /* 0x0000000417120825 */ /* 0x001fca00078e0212 */
[----:B------:R-:W4:Y:S01]  /*07c0*/  @P0 LDG.E R20, desc[UR6][R18.64] ;  /* 0x0000000612140981 */ /* 0x000f22000c1e1900 */
[----:B-1----:R-:W-:Y:S01]  /*07d0*/  @P0 IMAD.WIDE R12, R25, 0x4, R12 ;  /* 0x00000004190c0825 */ /* 0x002fe200078e020c */
[----:B------:R-:W-:Y:S02]  /*07e0*/  @P1 IADD3 R25, PT, PT, R10, R21, RZ ;  /* 0x000000150a191210 */ /* 0x000fe40007ffe0ff */
[----:B------:R-:W5:Y:S04]  /*07f0*/  @P0 LDG.E R23, desc[UR6][R18.64+0x4] ;  /* 0x0000040612170981 */ /* 0x000f68000c1e1900 */
[----:B------:R-:W4:Y:S01]  /*0800*/  @P0 LDG.E R21, desc[UR6][R12.64] ;  /* 0x000000060c150981 */ /* 0x000f22000c1e1900 */
[----:B--2---:R-:W-:-:S03]  /*0810*/  @P1 IMAD.WIDE R14, R25, 0x4, R14 ;  /* 0x00000004190e1825 */ /* 0x004fc600078e020e */
[----:B------:R-:W5:Y:S04]  /*0820*/  @P0 LDG.E R24, desc[UR6][R12.64+0x4] ;  /* 0x000004060c180981 */ /* 0x000f68000c1e1900 */
[----:B------:R-:W2:Y:S01]  /*0830*/  @P1 LDG.E R14, desc[UR6][R14.64] ;  /* 0x000000060e0e1981 */ /* 0x000ea2000c1e1900 */
[----:B---3--:R-:W-:-:S06]  /*0840*/  @P1 IMAD.WIDE R16, R27, 0x4, R16 ;  /* 0x000000041b101825 */ /* 0x008fcc00078e0210 */
[----:B------:R-:W2:Y:S01]  /*0850*/  @P1 LDG.E R17, desc[UR6][R16.64] ;  /* 0x0000000610111981 */ /* 0x000ea2000c1e1900 */
[----:B----4-:R-:W-:Y:S01]  /*0860*/  @P0 FADD R21, R20, -R21 ;  /* 0x8000001514150221 */ /* 0x010fe20000000000 */
[----:B-----5:R-:W-:-:S03]  /*0870*/  @P0 FADD R24, R23, -R24 ;  /* 0x8000001817180221 */ /* 0x020fc60000000000 */
[----:B------:R-:W-:-:S04]  /*0880*/  @P0 FFMA R21, R21, R21, R22 ;  /* 0x0000001515150223 */ /* 0x000fc80000000016 */
[----:B------:R-:W-:Y:S01]  /*0890*/  @P0 FFMA R22, R24, R24, R21 ;  /* 0x0000001818160223 */ /* 0x000fe20000000015 */
[----:B--2---:R-:W-:-:S04]  /*08a0*/  @P1 FADD R21, R14, -R17 ;  /* 0x800000110e151221 */ /* 0x004fc80000000000 */
[----:B------:R-:W-:-:S07]  /*08b0*/  @P1 FFMA R22, R21, R21, R22 ;  /* 0x0000001515161223 */ /* 0x000fce0000000016 */
.L_x_4:
[----:B------:R-:W-:Y:S01]  /*08c0*/  VIADD R13, R8, 0x1 ;  /* 0x00000001080d7836 */ /* 0x000fe20000000000 */
[----:B------:R-:W-:-:S04]  /*08d0*/  FSETP.GEU.AND P0, PT, R22, R7, PT ;  /* 0x000000071600720b */ /* 0x000fc80003f0e000 */
[----:B------:R-:W-:Y:S02]  /*08e0*/  ISETP.NE.AND P1, PT, R13, R2, PT ;  /* 0x000000020d00720c */ /* 0x000fe40003f25270 */
[----:B------:R-:W-:-:S07]  /*08f0*/  FSEL R7, R22, R7, !P0 ;  /* 0x0000000716077208 */ /* 0x000fce0004000000 */
[----:B------:R-:W-:-:S04]  /*0900*/  @!P0 I2FP.F32.U32 R11, R8 ;  /* 0x00000008000b8245 */ /* 0x000fc80000201000 */
[----:B------:R-:W-:Y:S05]  /*0910*/  @!P1 BRA `(.L_x_0) ;  /* 0x0000000400109947 */ /* 0x000fea0003800000 */
[----:B------:R-:W-:Y:S01]  /*0920*/  IMAD.MOV.U32 R8, RZ, RZ, R13 ;  /* 0x000000ffff087224 */ /* 0x000fe200078e000d */
[----:B------:R-:W-:Y:S06]  /*0930*/  BRA `(.L_x_6) ;  /* 0xfffffff800287947 */ /* 0x000fec000383ffff */
.L_x_1:
[C---:B------:R-:W-:Y:S01]  /*0940*/  ISETP.GE.U32.AND P0, PT, R2.reuse, 0x4, PT ;  /* 0x000000040200780c */ /* 0x040fe20003f06070 */
[----:B------:R-:W-:Y:S01]  /*0950*/  IMAD.MOV.U32 R11, RZ, RZ, -0x40800000 ;  /* 0xbf800000ff0b7424 */ /* 0x000fe200078e00ff */
[----:B------:R-:W-:Y:S01]  /*0960*/  LOP3.LUT R5, R2, 0x3, RZ, 0xc0, !PT ;  /* 0x0000000302057812 */ /* 0x000fe200078ec0ff */
[----:B------:R-:W-:Y:S01]  /*0970*/  IMAD.MOV.U32 R4, RZ, RZ, RZ ;  /* 0x000000ffff047224 */ /* 0x000fe200078e00ff */
[----:B------:R-:W-:-:S09]  /*0980*/  MOV R3, 0x4f000000 ;  /* 0x4f00000000037802 */ /* 0x000fd20000000f00 */
[----:B------:R-:W-:Y:S05]  /*0990*/  @!P0 BRA `(.L_x_7) ;  /* 0x0000000000c88947 */ /* 0x000fea0003800000 */
[----:B------:R-:W-:Y:S01]  /*09a0*/  LOP3.LUT R4, R2, 0x7ffffffc, RZ, 0xc0, !PT ;  /* 0x7ffffffc02047812 */ /* 0x000fe200078ec0ff */
[----:B------:R-:W-:Y:S01]  /*09b0*/  UMOV UR4, URZ ;  /* 0x000000ff00047c82 */ /* 0x000fe20008000000 */
[----:B------:R-:W-:Y:S02]  /*09c0*/  HFMA2 R3, -RZ, RZ, 28, 0 ;  /* 0x4f000000ff037431 */ /* 0x000fe400000001ff */
[----:B------:R-:W-:Y:S01]  /*09d0*/  IMAD.MOV.U32 R11, RZ, RZ, -0x40800000 ;  /* 0xbf800000ff0b7424 */ /* 0x000fe200078e00ff */
[----:B------:R-:W-:-:S13]  /*09e0*/  ISETP.GT.AND P0, PT, R4, RZ, PT ;  /* 0x000000ff0400720c */ /* 0x000fda0003f04270 */
[----:B------:R-:W-:Y:S05]  /*09f0*/  @!P0 BRA `(.L_x_8) ;  /* 0x0000000000988947 */ /* 0x000fea0003800000 */
[----:B------:R-:W-:Y:S01]  /*0a00*/  VIADD R2, R4, -UR4 ;  /* 0x8000000404027c36 */ /* 0x000fe20008000000 */
[----:B------:R-:W-:-:S04]  /*0a10*/  PLOP3.LUT P0, PT, PT, PT, PT, 0x80, 0x8 ;  /* 0x000000000008781c */ /* 0x000fc80003f0f070 */
[----:B------:R-:W-:-:S13]  /*0a20*/  ISETP.GT.AND P1, PT, R2, 0xc, PT ;  /* 0x0000000c0200780c */ /* 0x000fda0003f24270 */
[----:B------:R-:W-:Y:S05]  /*0a30*/  @!P1 BRA `(.L_x_9) ;  /* 0x0000000000509947 */ /* 0x000fea0003800000 */
[----:B------:R-:W-:Y:S02]  /*0a40*/  PLOP3.LUT P0, PT, PT, PT, PT, 0x8, 0x80 ;  /* 0x000000000080781c */ /* 0x000fe40003f0e170 */
[----:B------:R-:W-:-:S11]  /*0a50*/  IADD3 R2, PT, PT, R4, -0xc, RZ ;  /* 0xfffffff404027810 */ /* 0x000fd60007ffe0ff */
.L_x_10:
[C---:B------:R-:W-:Y:S01]  /*0a60*/  FSETP.GT.AND P2, PT, R3.reuse, RZ, PT ;  /* 0x000000ff0300720b */ /* 0x040fe20003f44000 */
[----:B------:R-:W-:Y:S02]  /*0a70*/  UIADD3 UR5, UPT, UPT, UR4, 0x4, URZ ;  /* 0x0000000404057890 */ /* 0x000fe4000fffe0ff */
[----:B------:R-:W-:Y:S01]  /*0a80*/  UIADD3 UR8, UPT, UPT, UR4, 0x8, URZ ;  /* 0x0000000804087890 */ /* 0x000fe2000fffe0ff */
[----:B------:R-:W-:Y:S01]  /*0a90*/  FSEL R3, R3, RZ, !P2 ;  /* 0x000000ff03037208 */ /* 0x000fe20005000000 */
[----:B------:R-:W-:-:S03]  /*0aa0*/  UIADD3 UR9, UPT, UPT, UR4, 0xc, URZ ;  /* 0x0000000c04097890 */ /* 0x000fc6000fffe0ff */
[----:B------:R-:W-:-:S04]  /*0ab0*/  FSETP.GT.AND P3, PT, R3, RZ, PT ;  /* 0x000000ff0300720b */ /* 0x000fc80003f64000 */
[----:B------:R-:W-:Y:S02]  /*0ac0*/  FSEL R3, R3, RZ, !P3 ;  /* 0x000000ff03037208 */ /* 0x000fe40005800000 */
[----:B------:R-:W-:Y:S01]  /*0ad0*/  @P2 I2FP.F32.U32 R11, UR4 ;  /* 0x00000004000b2c45 */ /* 0x000fe20008201000 */
[----:B------:R-:W-:Y:S01]  /*0ae0*/  UIADD3 UR4, UPT, UPT, UR4, 0x10, URZ ;  /* 0x0000001004047890 */ /* 0x000fe2000fffe0ff */
[----:B------:R-:W-:-:S04]  /*0af0*/  FSETP.GT.AND P4, PT, R3, RZ, PT ;  /* 0x000000ff0300720b */ /* 0x000fc80003f84000 */
[----:B------:R-:W-:Y:S02]  /*0b00*/  FSEL R3, R3, RZ, !P4 ;  /* 0x000000ff03037208 */ /* 0x000fe40006000000 */
[----:B------:R-:W-:Y:S02]  /*0b10*/  ISETP.LE.AND P2, PT, R2, UR4, PT ;  /* 0x0000000402007c0c */ /* 0x000fe4000bf43270 */
[C---:B------:R-:W-:Y:S02]  /*0b20*/  FSETP.GT.AND P1, PT, R3.reuse, RZ, PT ;  /* 0x000000ff0300720b */ /* 0x040fe40003f24000 */
[----:B------:R-:W-:Y:S02]  /*0b30*/  @P3 I2FP.F32.U32 R11, UR5 ;  /* 0x00000005000b3c45 */ /* 0x000fe40008201000 */
[----:B------:R-:W-:Y:S02]  /*0b40*/  FSEL R3, R3, RZ, !P1 ;  /* 0x000000ff03037208 */ /* 0x000fe40004800000 */
[----:B------:R-:W-:-:S07]  /*0b50*/  @P4 I2FP.F32.U32 R11, UR8 ;  /* 0x00000008000b4c45 */ /* 0x000fce0008201000 */
[----:B------:R-:W-:Y:S01]  /*0b60*/  @P1 I2FP.F32.U32 R11, UR9 ;  /* 0x00000009000b1c45 */ /* 0x000fe20008201000 */
[----:B------:R-:W-:Y:S06]  /*0b70*/  @!P2 BRA `(.L_x_10) ;  /* 0xfffffffc00b8a947 */ /* 0x000fec000383ffff */
.L_x_9:
[----:B------:R-:W-:-:S05]  /*0b80*/  VIADD R2, R4, -UR4 ;  /* 0x8000000404027c36 */ /* 0x000fca0008000000 */
[----:B------:R-:W-:-:S13]  /*0b90*/  ISETP.GT.AND P1, PT, R2, 0x4, PT ;  /* 0x000000040200780c */ /* 0x000fda0003f24270 */
[----:B------:R-:W-:Y:S05]  /*0ba0*/  @!P1 BRA `(.L_x_11) ;  /* 0x0000000000249947 */ /* 0x000fea0003800000 */
[C---:B------:R-:W-:Y:S01]  /*0bb0*/  FSETP.GT.AND P1, PT, R3.reuse, RZ, PT ;  /* 0x000000ff0300720b */ /* 0x040fe20003f24000 */
[----:B------:R-:W-:Y:S01]  /*0bc0*/  UIADD3 UR5, UPT, UPT, UR4, 0x4, URZ ;  /* 0x0000000404057890 */ /* 0x000fe2000fffe0ff */
[----:B------:R-:W-:Y:S02]  /*0bd0*/  PLOP3.LUT P0, PT, PT, PT, PT, 0x8, 0x80 ;  /* 0x000000000080781c */ /* 0x000fe40003f0e170 */
[----:B------:R-:W-:-:S04]  /*0be0*/  FSEL R3, R3, RZ, !P1 ;  /* 0x000000ff03037208 */ /* 0x000fc80004800000 */
[----:B------:R-:W-:-:S04]  /*0bf0*/  FSETP.GT.AND P2, PT, R3, RZ, PT ;  /* 0x000000ff0300720b */ /* 0x000fc80003f44000 */
[----:B------:R-:W-:Y:S02]  /*0c00*/  FSEL R3, R3, RZ, !P2 ;  /* 0x000000ff03037208 */ /* 0x000fe40005000000 */
[----:B------:R-:W-:Y:S01]  /*0c10*/  @P1 I2FP.F32.U32 R11, UR4 ;  /* 0x00000004000b1c45 */ /* 0x000fe20008201000 */
[----:B------:R-:W-:-:S06]  /*0c20*/  UIADD3 UR4, UPT, UPT, UR4, 0x8, URZ ;  /* 0x0000000804047890 */ /* 0x000fcc000fffe0ff */
[----:B------:R-:W-:-:S07]  /*0c30*/  @P2 I2FP.F32.U32 R11, UR5 ;  /* 0x00000005000b2c45 */ /* 0x000fce0008201000 */
.L_x_11:
[----:B------:R-:W-:-:S13]  /*0c40*/  ISETP.NE.OR P0, PT, R4, UR4, P0 ;  /* 0x0000000404007c0c */ /* 0x000fda0008705670 */
[----:B------:R-:W-:Y:S05]  /*0c50*/  @!P0 BRA `(.L_x_7) ;  /* 0x0000000000188947 */ /* 0x000fea0003800000 */
.L_x_8:
[----:B------:R-:W-:-:S04]  /*0c60*/  FSETP.GT.AND P1, PT, R3, RZ, PT ;  /* 0x000000ff0300720b */ /* 0x000fc80003f24000 */
[----:B------:R-:W-:-:S09]  /*0c70*/  FSEL R3, R3, RZ, !P1 ;  /* 0x000000ff03037208 */ /* 0x000fd20004800000 */
[----:B------:R-:W-:Y:S01]  /*0c80*/  @P1 I2FP.F32.U32 R11, UR4 ;  /* 0x00000004000b1c45 */ /* 0x000fe20008201000 */
[----:B------:R-:W-:-:S06]  /*0c90*/  UIADD3 UR4, UPT, UPT, UR4, 0x4, URZ ;  /* 0x0000000404047890 */ /* 0x000fcc000fffe0ff */
[----:B------:R-:W-:-:S13]  /*0ca0*/  ISETP.NE.AND P0, PT, R4, UR4, PT ;  /* 0x0000000404007c0c */ /* 0x000fda000bf05270 */
[----:B------:R-:W-:Y:S05]  /*0cb0*/  @P0 BRA `(.L_x_8) ;  /* 0xfffffffc00e80947 */ /* 0x000fea000383ffff */
.L_x_7:
[----:B------:R-:W-:-:S13]  /*0cc0*/  ISETP.NE.AND P0, PT, R5, RZ, PT ;  /* 0x000000ff0500720c */ /* 0x000fda0003f05270 */
[----:B------:R-:W-:Y:S05]  /*0cd0*/  @!P0 BRA `(.L_x_0) ;  /* 0x0000000000208947 */ /* 0x000fea0003800000 */
[----:B------:R-:W-:-:S05]  /*0ce0*/  UMOV UR4, URZ ;  /* 0x000000ff00047c82 */ /* 0x000fca0008000000 */
.L_x_12:
[----:B------:R-:W-:Y:S01]  /*0cf0*/  UIADD3 UR4, UPT, UPT, UR4, 0x1, URZ ;  /* 0x0000000104047890 */ /* 0x000fe2000fffe0ff */
[----:B------:R-:W-:-:S04]  /*0d00*/  FSETP.GT.AND P1, PT, R3, RZ, PT ;  /* 0x000000ff0300720b */ /* 0x000fc80003f24000 */
[----:B------:R-:W-:Y:S02]  /*0d10*/  FSEL R3, R3, RZ, !P1 ;  /* 0x000000ff03037208 */ /* 0x000fe40004800000 */
[----:B------:R-:W-:-:S07]  /*0d20*/  ISETP.NE.AND P0, PT, R5, UR4, PT ;  /* 0x0000000405007c0c */ /* 0x000fce000bf05270 */
[----:B------:R-:W-:Y:S02]  /*0d30*/  @P1 I2FP.F32.U32 R11, R4 ;  /* 0x00000004000b1245 */ /* 0x000fe40000201000 */
[----:B------:R-:W-:-:S04]  /*0d40*/  IADD3 R4, PT, PT, R4, 0x1, RZ ;  /* 0x0000000104047810 */ /* 0x000fc80007ffe0ff */
[----:B------:R-:W-:Y:S05]  /*0d50*/  @P0 BRA `(.L_x_12) ;  /* 0xfffffffc00e40947 */ /* 0x000fea000383ffff */
.L_x_0:
[----:B------:R-:W0:Y:S01]  /*0d60*/  LDC.64 R2, c[0x0][0x3a0] ;  /* 0x0000e800ff027b82 */ /* 0x000e220000000a00 */
[----:B------:R-:W1:Y:S01]  /*0d70*/  F2I.TRUNC.NTZ R11, R11 ;  /* 0x0000000b000b7305 */ /* 0x000e62000020f100 */
[----:B0-----:R-:W-:-:S05]  /*0d80*/  IMAD.WIDE R2, R0, 0x4, R2 ;  /* 0x0000000400027825 */ /* 0x001fca00078e0202 */
[----:B-1----:R-:W-:Y:S01]  /*0d90*/  STG.E desc[UR6][R2.64], R11 ;  /* 0x0000000b02007986 */ /* 0x002fe2000c101906 */
[----:B------:R-:W-:Y:S05]  /*0da0*/  EXIT ;  /* 0x000000000000794d */ /* 0x000fea0003800000 */
.L_x_13:
[----:B------:R-:W-:-:S00]  /*0db0*/  BRA `(.L_x_13) ;  /* 0xfffffffc00fc7947 */ /* 0x000fc0000383ffff */
[----:B------:R-:W-:-:S00]  /*0dc0*/  NOP ;  /* 0x0000000000007918 */ /* 0x000fc00000000000 */
        /* <DEDUP_REMOVED lines=11> */
.L_x_94:


//--------------------- .text._Z9sum_axis1PfPiS_  --------------------------
	.section	.text._Z9sum_axis1PfPiS_,"ax",@progbits
	.align	128
        .global         _Z9sum_axis1PfPiS_
        .type           _Z9sum_axis1PfPiS_,@function
        .size           _Z9sum_axis1PfPiS_,(.L_x_95 - _Z9sum_axis1PfPiS_)
        .other          _Z9sum_axis1PfPiS_,@"STO_CUDA_ENTRY STV_DEFAULT"
_Z9sum_axis1PfPiS_:
.text._Z9sum_axis1PfPiS_:
[----:B------:R-:W-:Y:S08]  /*0000*/  LDC R1, c[0x0][0x37c] ;  /* 0x0000df00ff017b82 */ /* 0x000ff00000000800 */
[----:B------:R-:W0:Y:S01]  /*0010*/  LDC.64 R6, c[0x0][0x388] ;  /* 0x0000e200ff067b82 */ /* 0x000e220000000a00 */
[----:B------:R-:W0:Y:S02]  /*0020*/  LDCU.64 UR4, c[0x0][0x358] ;  /* 0x00006b00ff0477ac */ /* 0x000e240008000a00 */
[----:B0-----:R-:W2:Y:S01]  /*0030*/  LDG.E R5, desc[UR4][R6.64+0x4] ;  /* 0x0000040406057981 */ /* 0x001ea2000c1e1900 */
[----:B------:R-:W0:Y:S01]  /*0040*/  LDCU UR6, c[0x0][0x360] ;  /* 0x00006c00ff0677ac */ /* 0x000e220008000800 */
[----:B------:R-:W1:Y:S01]  /*0050*/  S2R R2, SR_CTAID.Y ;  /* 0x0000000000027919 */ /* 0x000e620000002600 */
[----:B------:R-:W1:Y:S01]  /*0060*/  LDCU UR7, c[0x0][0x364] ;  /* 0x00006c80ff0777ac */ /* 0x000e620008000800 */
[----:B------:R-:W1:Y:S01]  /*0070*/  S2R R9, SR_TID.Y ;  /* 0x0000000000097919 */ /* 0x000e620000002200 */
[----:B------:R-:W0:Y:S01]  /*0080*/  S2R R3, SR_CTAID.X ;  /* 0x0000000000037919 */ /* 0x000e220000002500 */
[----:B------:R-:W0:Y:S01]  /*0090*/  S2R R0, SR_TID.X ;  /* 0x0000000000007919 */ /* 0x000e220000002100 */
[----:B-1----:R-:W-:-:S02]  /*00a0*/  IMAD R2, R2, UR7, R9 ;  /* 0x0000000702027c24 */ /* 0x002fc4000f8e0209 */
[----:B0-----:R-:W-:-:S03]  /*00b0*/  IMAD R3, R3, UR6, R0 ;  /* 0x0000000603037c24 */ /* 0x001fc6000f8e0200 */
[----:B--2---:R-:W-:-:S13]  /*00c0*/  ISETP.GE.AND P0, PT, R2, R5, PT ;  /* 0x000000050200720c */ /* 0x004fda0003f06270 */
[----:B------:R-:W-:Y:S05]  /*00d0*/  @P0 EXIT ;  /* 0x000000000000094d */ /* 0x000fea0003800000 */
[----:B------:R-:W2:Y:S02]  /*00e0*/  LDG.E R4, desc[UR4][R6.64+0x8] ;  /* 0x0000080406047981 */ /* 0x000ea4000c1e1900 */
[----:B--2---:R-:W-:-:S13]  /*00f0*/  ISETP.GE.AND P0, PT, R3, R4, PT ;  /* 0x000000040300720c */ /* 0x004fda0003f06270 */
[----:B------:R-:W-:Y:S05]  /*0100*/  @P0 EXIT ;  /* 0x000000000000094d */ /* 0x000fea0003800000 */
[----:B------:R-:W2:Y:S01]  /*0110*/  LDG.E R7, desc[UR4][R6.64] ;  /* 0x0000000406077981 */ /* 0x000ea2000c1e1900 */
[-C--:B------:R-:W-:Y:S02]  /*0120*/  IMAD R0, R5, R4.reuse, RZ ;  /* 0x0000000405007224 */ /* 0x080fe400078e02ff */
[----:B------:R-:W-:Y:S02]  /*0130*/  IMAD R3, R2, R4, R3 ;  /* 0x0000000402037224 */ /* 0x000fe400078e0203 */
[----:B------:R-:W-:Y:S02]  /*0140*/  HFMA2 R4, -RZ, RZ, 0, 0 ;  /* 0x00000000ff047431 */ /* 0x000fe400000001ff */
[----:B--2---:R-:W-:-:S05]  /*0150*/  IMAD R8, R0, R7, RZ ;  /* 0x0000000700087224 */ /* 0x004fca00078e02ff */
[----:B------:R-:W-:-:S13]  /*0160*/  ISETP.GE.AND P0, PT, R8, 0x1, PT ;  /* 0x000000010800780c */ /* 0x000fda0003f06270 */
[----:B------:R-:W-:Y:S05]  /*0170*/  @!P0 BRA `(.L_x_14) ;  /* 0x0000000400088947 */ /* 0x000fea0003800000 */
[----:B------:R-:W-:Y:S01]  /*0180*/  VIMNMX.U32 R9, PT, PT, R0, 0x1, !PT ;  /* 0x0000000100097848 */ /* 0x000fe20007fe0000 */
[C---:B------:R-:W-:Y:S01]  /*0190*/  IMAD.IADD R2, R3.reuse, 0x1, R8 ;  /* 0x0000000103027824 */ /* 0x040fe200078e0208 */
[----:B------:R-:W-:Y:S01]  /*01a0*/  IADD3 R7, PT, PT, R3, R0, RZ ;  /* 0x0000000003077210 */ /* 0x000fe20007ffe0ff */
[----:B------:R-:W-:Y:S01]  /*01b0*/  BSSY.RECONVERGENT B0, `(.L_x_15) ;  /* 0x000002b000007945 */ /* 0x000fe20003800200 */
[----:B------:R-:W0:Y:S01]  /*01c0*/  I2F.U32.RP R10, R9 ;  /* 0x00000009000a7306 */ /* 0x000e220000209000 */
[----:B------:R-:W-:Y:S02]  /*01d0*/  IADD3 R11, PT, PT, RZ, -R9, RZ ;  /* 0x80000009ff0b7210 */ /* 0x000fe40007ffe0ff */
[----:B------:R-:W-:Y:S02]  /*01e0*/  ISETP.GE.AND P0, PT, R7, R2, PT ;  /* 0x000000020700720c */ /* 0x000fe40003f06270 */
[----:B------:R-:W-:Y:S02]  /*01f0*/  VIMNMX R6, PT, PT, R2, R7, !PT ;  /* 0x0000000702067248 */ /* 0x000fe40007fe0100 */
[----:B------:R-:W-:-:S02]  /*0200*/  SEL R8, RZ, 0x1, P0 ;  /* 0x00000001ff087807 */ /* 0x000fc40000000000 */
[----:B------:R-:W-:Y:S02]  /*0210*/  ISETP.NE.U32.AND P2, PT, R9, RZ, PT ;  /* 0x000000ff0900720c */ /* 0x000fe40003f45070 */
[----:B------:R-:W-:Y:S01]  /*0220*/  IADD3 R6, PT, PT, R6, -R7, -R8 ;  /* 0x8000000706067210 */ /* 0x000fe20007ffe808 */
[----:B0-----:R-:W0:Y:S02]  /*0230*/  MUFU.RCP R10, R10 ;  /* 0x0000000a000a7308 */ /* 0x001e240000001000 */
[----:B0-----:R-:W-:-:S06]  /*0240*/  VIADD R4, R10, 0xffffffe ;  /* 0x0ffffffe0a047836 */ /* 0x001fcc0000000000 */
[----:B------:R0:W1:Y:S02]  /*0250*/  F2I.FTZ.U32.TRUNC.NTZ R5, R4 ;  /* 0x0000000400057305 */ /* 0x000064000021f000 */
[----:B0-----:R-:W-:Y:S02]  /*0260*/  IMAD.MOV.U32 R4, RZ, RZ, RZ ;  /* 0x000000ffff047224 */ /* 0x001fe400078e00ff */
[----:B-1----:R-:W-:-:S04]  /*0270*/  IMAD R11, R11, R5, RZ ;  /* 0x000000050b0b7224 */ /* 0x002fc800078e02ff */
[----:B------:R-:W-:-:S06]  /*0280*/  IMAD.HI.U32 R5, R5, R11, R4 ;  /* 0x0000000b05057227 */ /* 0x000fcc00078e0004 */
[----:B------:R-:W-:-:S05]  /*0290*/  IMAD.HI.U32 R5, R5, R6, RZ ;  /* 0x0000000605057227 */ /* 0x000fca00078e00ff */
[----:B------:R-:W-:-:S05]  /*02a0*/  IADD3 R4, PT, PT, -R5, RZ, RZ ;  /* 0x000000ff05047210 */ /* 0x000fca0007ffe1ff */
[----:B------:R-:W-:-:S05]  /*02b0*/  IMAD R6, R9, R4, R6 ;  /* 0x0000000409067224 */ /* 0x000fca00078e0206 */
[----:B------:R-:W-:-:S13]  /*02c0*/  ISETP.GE.U32.AND P0, PT, R6, R9, PT ;  /* 0x000000090600720c */ /* 0x000fda0003f06070 */
[----:B------:R-:W-:Y:S01]  /*02d0*/  @P0 IMAD.IADD R6, R6, 0x1, -R9 ;  /* 0x0000000106060824 */ /* 0x000fe200078e0a09 */
[----:B------:R-:W-:-:S04]  /*02e0*/  @P0 IADD3 R5, PT, PT, R5, 0x1, RZ ;  /* 0x0000000105050810 */ /* 0x000fc80007ffe0ff */
[----:B------:R-:W-:-:S13]  /*02f0*/  ISETP.GE.U32.AND P1, PT, R6, R9, PT ;  /* 0x000000090600720c */ /* 0x000fda0003f26070 */
[----:B------:R-:W-:Y:S01]  /*0300*/  @P1 VIADD R5, R5, 0x1 ;  /* 0x0000000105051836 */ /* 0x000fe20000000000 */
[----:B------:R-:W-:-:S04]  /*0310*/  @!P2 LOP3.LUT R5, RZ, R9, RZ, 0x33, !PT ;  /* 0x00000009ff05a212 */ /* 0x000fc800078e33ff */
[----:B------:R-:W-:Y:S02]  /*0320*/  IADD3 R6, PT, PT, R8, R5, RZ ;  /* 0x0000000508067210 */ /* 0x000fe40007ffe0ff */
[----:B------:R-:W-:Y:S02]  /*0330*/  MOV R5, R3 ;  /* 0x0000000300057202 */ /* 0x000fe40000000f00 */
[C---:B------:R-:W-:Y:S02]  /*0340*/  LOP3.LUT R4, R6.reuse, 0x3, RZ, 0xc0, !PT ;  /* 0x0000000306047812 */ /* 0x040fe400078ec0ff */
[----:B------:R-:W-:Y:S02]  /*0350*/  ISETP.GE.U32.AND P1, PT, R6, 0x3, PT ;  /* 0x000000030600780c */ /* 0x000fe40003f26070 */
[----:B------:R-:W-:Y:S01]  /*0360*/  ISETP.NE.AND P0, PT, R4, 0x3, PT ;  /* 0x000000030400780c */ /* 0x000fe20003f05270 */
[----:B------:R-:W-:-:S12]  /*0370*/  IMAD.MOV.U32 R4, RZ, RZ, RZ ;  /* 0x000000ffff047224 */ /* 0x000fd800078e00ff */
[----:B------:R-:W-:Y:S05]  /*0380*/  @!P0 BRA `(.L_x_16) ;  /* 0x0000000000348947 */ /* 0x000fea0003800000 */
[----:B------:R-:W0:Y:S01]  /*0390*/  LDC.64 R8, c[0x0][0x380] ;  /* 0x0000e000ff087b82 */ /* 0x000e220000000a00 */
[----:B------:R-:W-:Y:S01]  /*03a0*/  VIADD R6, R6, 0x1 ;  /* 0x0000000106067836 */ /* 0x000fe20000000000 */
[----:B------:R-:W-:Y:S01]  /*03b0*/  MOV R4, RZ ;  /* 0x000000ff00047202 */ /* 0x000fe20000000f00 */
[----:B------:R-:W-:-:S03]  /*03c0*/  IMAD.MOV.U32 R5, RZ, RZ, R3 ;  /* 0x000000ffff057224 */ /* 0x000fc600078e0003 */
[----:B------:R-:W-:-:S04]  /*03d0*/  LOP3.LUT R6, R6, 0x3, RZ, 0xc0, !PT ;  /* 0x0000000306067812 */ /* 0x000fc800078ec0ff */
[----:B------:R-:W-:-:S07]  /*03e0*/  IADD3 R10, PT, PT, -R6, RZ, RZ ;  /* 0x000000ff060a7210 */ /* 0x000fce0007ffe1ff */
.L_x_17:
[----:B0-----:R-:W-:-:S06]  /*03f0*/  IMAD.WIDE R6, R5, 0x4, R8 ;  /* 0x0000000405067825 */ /* 0x001fcc00078e0208 */
[----:B------:R-:W2:Y:S01]  /*0400*/  LDG.E R7, desc[UR4][R6.64] ;  /* 0x0000000406077981 */ /* 0x000ea2000c1e1900 */
[----:B------:R-:W-:Y:S01]  /*0410*/  VIADD R10, R10, 0x1 ;  /* 0x000000010a0a7836 */ /* 0x000fe20000000000 */
[----:B------:R-:W-:-:S04]  /*0420*/  IADD3 R5, PT, PT, R0, R5, RZ ;  /* 0x0000000500057210 */ /* 0x000fc80007ffe0ff */
[----:B------:R-:W-:Y:S01]  /*0430*/  ISETP.NE.AND P0, PT, R10, RZ, PT ;  /* 0x000000ff0a00720c */ /* 0x000fe20003f05270 */
[----:B--2---:R-:W-:-:S12]  /*0440*/  FADD R4, R7, R4 ;  /* 0x0000000407047221 */ /* 0x004fd80000000000 */
[----:B------:R-:W-:Y:S05]  /*0450*/  @P0 BRA `(.L_x_17) ;  /* 0xfffffffc00e40947 */ /* 0x000fea000383ffff */
.L_x_16:
[----:B------:R-:W-:Y:S05]  /*0460*/  BSYNC.RECONVERGENT B0 ;  /* 0x0000000000007941 */ /* 0x000fea0003800200 */
.L_x_15:
[----:B------:R-:W-:Y:S04]  /*0470*/  BSSY.RECONVERGENT B0, `(.L_x_14) ;  /* 0x0000012000007945 */ /* 0x000fe80003800200 */
[----:B------:R-:W-:Y:S05]  /*0480*/  @!P1 BRA `(.L_x_18) ;  /* 0x0000000000409947 */ /* 0x000fea0003800000 */
.L_x_19:
[----:B------:R-:W0:Y:S02]  /*0490*/  LDC.64 R6, c[0x0][0x380] ;  /* 0x0000e000ff067b82 */ /* 0x000e240000000a00 */
[----:B0-----:R-:W-:-:S04]  /*04a0*/  IMAD.WIDE R12, R5, 0x4, R6 ;  /* 0x00000004050c7825 */ /* 0x001fc800078e0206 */
[C---:B------:R-:W-:Y:S02]  /*04b0*/  IMAD.WIDE R6, R0.reuse, 0x4, R12 ;  /* 0x0000000400067825 */ /* 0x040fe400078e020c */
[----:B------:R-:W2:Y:S02]  /*04c0*/  LDG.E R13, desc[UR4][R12.64] ;  /* 0x000000040c0d7981 */ /* 0x000ea4000c1e1900 */
[C---:B------:R-:W-:Y:S02]  /*04d0*/  IMAD.WIDE R8, R0.reuse, 0x4, R6 ;  /* 0x0000000400087825 */ /* 0x040fe400078e0206 */
[----:B------:R-:W3:Y:S02]  /*04e0*/  LDG.E R7, desc[UR4][R6.64] ;  /* 0x0000000406077981 */ /* 0x000ee4000c1e1900 */
[C---:B------:R-:W-:Y:S02]  /*04f0*/  IMAD.WIDE R10, R0.reuse, 0x4, R8 ;  /* 0x00000004000a7825 */ /* 0x040fe400078e0208 */
[----:B------:R-:W4:Y:S04]  /*0500*/  LDG.E R9, desc[UR4][R8.64] ;  /* 0x0000000408097981 */ /* 0x000f28000c1e1900 */
[----:B------:R-:W5:Y:S01]  /*0510*/  LDG.E R11, desc[UR4][R10.64] ;  /* 0x000000040a0b7981 */ /* 0x000f62000c1e1900 */
[----:B------:R-:W-:-:S04]  /*0520*/  LEA R5, R0, R5, 0x2 ;  /* 0x0000000500057211 */ /* 0x000fc800078e10ff */
[----:B------:R-:W-:Y:S01]  /*0530*/  ISETP.GE.AND P0, PT, R5, R2, PT ;  /* 0x000000020500720c */ /* 0x000fe20003f06270 */
[----:B--2---:R-:W-:-:S04]  /*0540*/  FADD R4, R13, R4 ;  /* 0x000000040d047221 */ /* 0x004fc80000000000 */
[----:B---3--:R-:W-:-:S04]  /*0550*/  FADD R4, R4, R7 ;  /* 0x0000000704047221 */ /* 0x008fc80000000000 */
[----:B----4-:R-:W-:-:S04]  /*0560*/  FADD R4, R4, R9 ;  /* 0x0000000904047221 */ /* 0x010fc80000000000 */
[----:B-----5:R-:W-:Y:S01]  /*0570*/  FADD R4, R4, R11 ;  /* 0x0000000b04047221 */ /* 0x020fe20000000000 */
[----:B------:R-:W-:Y:S06]  /*0580*/  @!P0 BRA `(.L_x_19) ;  /* 0xfffffffc00c08947 */ /* 0x000fec000383ffff */
.L_x_18:
[----:B------:R-:W-:Y:S05]  /*0590*/  BSYNC.RECONVERGENT B0 ;  /* 0x0000000000007941 */ /* 0x000fea0003800200 */
.L_x_14:
[----:B------:R-:W0:Y:S02]  /*05a0*/  LDC.64 R6, c[0x0][0x390] ;  /* 0x0000e400ff067b82 */ /* 0x000e240000000a00 */
[----:B0-----:R-:W-:-:S05]  /*05b0*/  IMAD.WIDE R2, R3, 0x4, R6 ;  /* 0x0000000403027825 */ /* 0x001fca00078e0206 */
[----:B------:R-:W-:Y:S01]  /*05c0*/  STG.E desc[UR4][R2.64], R4 ;  /* 0x0000000402007986 */ /* 0x000fe2000c101904 */
[----:B------:R-:W-:Y:S05]  /*05d0*/  EXIT ;  /* 0x000000000000794d */ /* 0x000fea0003800000 */
.L_x_20:
        /* <DEDUP_REMOVED lines=10> */
.L_x_95:


//--------------------- .text._Z9sum_axis2PfPiS_  --------------------------
	.section	.text._Z9sum_axis2PfPiS_,"ax",@progbits
	.align	128
        .global         _Z9sum_axis2PfPiS_
        .type           _Z9sum_axis2PfPiS_,@function
        .size           _Z9sum_axis2PfPiS_,(.L_x_96 - _Z9sum_axis2PfPiS_)
        .other          _Z9sum_axis2PfPiS_,@"STO_CUDA_ENTRY STV_DEFAULT"
_Z9sum_axis2PfPiS_:
.text._Z9sum_axis2PfPiS_:
        /* <DEDUP_REMOVED lines=10> */
[----:B-1----:R-:W-:-:S05]  /*00a0*/  IMAD R0, R0, UR7, R9 ;  /* 0x0000000700007c24 */ /* 0x002fca000f8e0209 */
[----:B--2---:R-:W-:Y:S01]  /*00b0*/  ISETP.GE.AND P0, PT, R0, R3, PT ;  /* 0x000000030000720c */ /* 0x004fe20003f06270 */
[----:B0-----:R-:W-:-:S12]  /*00c0*/  IMAD R3, R2, UR6, R7 ;  /* 0x0000000602037c24 */ /* 0x001fd8000f8e0207 */
[----:B------:R-:W-:Y:S05]  /*00d0*/  @P0 EXIT ;  /* 0x000000000000094d */ /* 0x000fea0003800000 */
[----:B------:R-:W2:Y:S02]  /*00e0*/  LDG.E R2, desc[UR4][R4.64+0x8] ;  /* 0x0000080404027981 */ /* 0x000ea4000c1e1900 */
[----:B--2---:R-:W-:-:S13]  /*00f0*/  ISETP.GE.AND P0, PT, R3, R2, PT ;  /* 0x000000020300720c */ /* 0x004fda0003f06270 */
[----:B------:R-:W-:Y:S05]  /*0100*/  @P0 EXIT ;  /* 0x000000000000094d */ /* 0x000fea0003800000 */
[----:B------:R-:W2:Y:S01]  /*0110*/  LDG.E R5, desc[UR4][R4.64+0x4] ;  /* 0x0000040404057981 */ /* 0x000ea2000c1e1900 */
[----:B------:R-:W-:Y:S02]  /*0120*/  HFMA2 R6, -RZ, RZ, 0, 0 ;  /* 0x00000000ff067431 */ /* 0x000fe400000001ff */
[----:B--2---:R-:W-:-:S05]  /*0130*/  IMAD R8, R2, R5, RZ ;  /* 0x0000000502087224 */ /* 0x004fca00078e02ff */
[----:B------:R-:W-:-:S13]  /*0140*/  ISETP.GE.AND P0, PT, R8, 0x1, PT ;  /* 0x000000010800780c */ /* 0x000fda0003f06270 */
[----:B------:R-:W-:Y:S05]  /*0150*/  @!P0 BRA `(.L_x_21) ;  /* 0x0000000400088947 */ /* 0x000fea0003800000 */
[----:B------:R-:W-:Y:S01]  /*0160*/  VIMNMX.U32 R11, PT, PT, R2, 0x1, !PT ;  /* 0x00000001020b7848 */ /* 0x000fe20007fe0000 */
[----:B------:R-:W-:Y:S01]  /*0170*/  IMAD R5, R0, R5, RZ ;  /* 0x0000000500057224 */ /* 0x000fe200078e02ff */
[----:B------:R-:W-:Y:S02]  /*0180*/  BSSY.RECONVERGENT B0, `(.L_x_22) ;  /* 0x000002c000007945 */ /* 0x000fe40003800200 */
[----:B------:R-:W0:Y:S01]  /*0190*/  I2F.U32.RP R10, R11 ;  /* 0x0000000b000a7306 */ /* 0x000e220000209000 */
[C---:B------:R-:W-:Y:S01]  /*01a0*/  IMAD R5, R2.reuse, R5, R3 ;  /* 0x0000000502057224 */ /* 0x040fe200078e0203 */
[----:B------:R-:W-:Y:S02]  /*01b0*/  IADD3 R13, PT, PT, RZ, -R11, RZ ;  /* 0x8000000bff0d7210 */ /* 0x000fe40007ffe0ff */
[----:B------:R-:W-:Y:S01]  /*01c0*/  ISETP.NE.U32.AND P2, PT, R11, RZ, PT ;  /* 0x000000ff0b00720c */ /* 0x000fe20003f45070 */
[----:B------:R-:W-:Y:S01]  /*01d0*/  IMAD.IADD R4, R5, 0x1, R8 ;  /* 0x0000000105047824 */ /* 0x000fe200078e0208 */
[----:B------:R-:W-:-:S04]  /*01e0*/  IADD3 R9, PT, PT, R2, R5, RZ ;  /* 0x0000000502097210 */ /* 0x000fc80007ffe0ff */
[----:B------:R-:W-:Y:S02]  /*01f0*/  ISETP.GE.AND P0, PT, R9, R4, PT ;  /* 0x000000040900720c */ /* 0x000fe40003f06270 */
[----:B------:R-:W-:Y:S01]  /*0200*/  VIMNMX R8, PT, PT, R4, R9, !PT ;  /* 0x0000000904087248 */ /* 0x000fe20007fe0100 */
[----:B0-----:R-:W0:Y:S02]  /*0210*/  MUFU.RCP R10, R10 ;  /* 0x0000000a000a7308 */ /* 0x001e240000001000 */
[----:B0-----:R-:W-:Y:S01]  /*0220*/  VIADD R6, R10, 0xffffffe ;  /* 0x0ffffffe0a067836 */ /* 0x001fe20000000000 */
[----:B------:R-:W-:-:S05]  /*0230*/  SEL R10, RZ, 0x1, P0 ;  /* 0x00000001ff0a7807 */ /* 0x000fca0000000000 */
[----:B------:R0:W1:Y:S01]  /*0240*/  F2I.FTZ.U32.TRUNC.NTZ R7, R6 ;  /* 0x0000000600077305 */ /* 0x000062000021f000 */
[----:B------:R-:W-:Y:S01]  /*0250*/  IADD3 R8, PT, PT, R8, -R9, -R10 ;  /* 0x8000000908087210 */ /* 0x000fe20007ffe80a */
        /* <DEDUP_REMOVED lines=12> */
[----:B------:R-:W-:-:S04]  /*0320*/  IADD3 R7, PT, PT, R10, R7, RZ ;  /* 0x000000070a077210 */ /* 0x000fc80007ffe0ff */
[C---:B------:R-:W-:Y:S02]  /*0330*/  LOP3.LUT R6, R7.reuse, 0x3, RZ, 0xc0, !PT ;  /* 0x0000000307067812 */ /* 0x040fe400078ec0ff */
[----:B------:R-:W-:Y:S02]  /*0340*/  ISETP.GE.U32.AND P1, PT, R7, 0x3, PT ;  /* 0x000000030700780c */ /* 0x000fe40003f26070 */
[----:B------:R-:W-:Y:S02]  /*0350*/  ISETP.NE.AND P0, PT, R6, 0x3, PT ;  /* 0x000000030600780c */ /* 0x000fe40003f05270 */
[----:B------:R-:W-:-:S11]  /*0360*/  MOV R6, RZ ;  /* 0x000000ff00067202 */ /* 0x000fd60000000f00 */
[----:B------:R-:W-:Y:S05]  /*0370*/  @!P0 BRA `(.L_x_23) ;  /* 0x0000000000308947 */ /* 0x000fea0003800000 */
[----:B------:R-:W0:Y:S01]  /*0380*/  LDC.64 R10, c[0x0][0x380] ;  /* 0x0000e000ff0a7b82 */ /* 0x000e220000000a00 */
[----:B------:R-:W-:-:S05]  /*0390*/  VIADD R6, R7, 0x1 ;  /* 0x0000000107067836 */ /* 0x000fca0000000000 */
[----:B------:R-:W-:Y:S02]  /*03a0*/  LOP3.LUT R7, R6, 0x3, RZ, 0xc0, !PT ;  /* 0x0000000306077812 */ /* 0x000fe400078ec0ff */
[----:B------:R-:W-:Y:S02]  /*03b0*/  MOV R6, RZ ;  /* 0x000000ff00067202 */ /* 0x000fe40000000f00 */
[----:B------:R-:W-:-:S07]  /*03c0*/  IADD3 R7, PT, PT, -R7, RZ, RZ ;  /* 0x000000ff07077210 */ /* 0x000fce0007ffe1ff */
.L_x_24:
[----:B0-----:R-:W-:-:S06]  /*03d0*/  IMAD.WIDE R8, R5, 0x4, R10 ;  /* 0x0000000405087825 */ /* 0x001fcc00078e020a */
[----:B------:R-:W2:Y:S01]  /*03e0*/  LDG.E R9, desc[UR4][R8.64] ;  /* 0x0000000408097981 */ /* 0x000ea2000c1e1900 */
[----:B------:R-:W-:Y:S01]  /*03f0*/  VIADD R7, R7, 0x1 ;  /* 0x0000000107077836 */ /* 0x000fe20000000000 */
[----:B------:R-:W-:-:S04]  /*0400*/  IADD3 R5, PT, PT, R2, R5, RZ ;  /* 0x0000000502057210 */ /* 0x000fc80007ffe0ff */
[----:B------:R-:W-:Y:S01]  /*0410*/  ISETP.NE.AND P0, PT, R7, RZ, PT ;  /* 0x000000ff0700720c */ /* 0x000fe20003f05270 */
[----:B--2---:R-:W-:-:S12]  /*0420*/  FADD R6, R9, R6 ;  /* 0x0000000609067221 */ /* 0x004fd80000000000 */
[----:B------:R-:W-:Y:S05]  /*0430*/  @P0 BRA `(.L_x_24) ;  /* 0xfffffffc00e40947 */ /* 0x000fea000383ffff */
.L_x_23:
[----:B------:R-:W-:Y:S05]  /*0440*/  BSYNC.RECONVERGENT B0 ;  /* 0x0000000000007941 */ /* 0x000fea0003800200 */
.L_x_22:
[----:B------:R-:W-:Y:S04]  /*0450*/  BSSY.RECONVERGENT B0, `(.L_x_21) ;  /* 0x0000012000007945 */ /* 0x000fe80003800200 */
[----:B------:R-:W-:Y:S05]  /*0460*/  @!P1 BRA `(.L_x_25) ;  /* 0x0000000000409947 */ /* 0x000fea0003800000 */
.L_x_26:
        /* <DEDUP_REMOVED lines=16> */
.L_x_25:
[----:B------:R-:W-:Y:S05]  /*0570*/  BSYNC.RECONVERGENT B0 ;  /* 0x0000000000007941 */ /* 0x000fea0003800200 */
.L_x_21:
[----:B------:R-:W0:Y:S01]  /*0580*/  LDC.64 R4, c[0x0][0x390] ;  /* 0x0000e400ff047b82 */ /* 0x000e220000000a00 */
[----:B------:R-:W-:-:S04]  /*0590*/  IMAD R3, R0, R2, R3 ;  /* 0x0000000200037224 */ /* 0x000fc800078e0203 */
[----:B0-----:R-:W-:-:S05]  /*05a0*/  IMAD.WIDE R2, R3, 0x4, R4 ;  /* 0x0000000403027825 */ /* 0x001fca00078e0204 */
[----:B------:R-:W-:Y:S01]  /*05b0*/  STG.E desc[UR4][R2.64], R6 ;  /* 0x0000000602007986 */ /* 0x000fe2000c101904 */
[----:B------:R-:W-:Y:S05]  /*05c0*/  EXIT ;  /* 0x000000000000794d */ /* 0x000fea0003800000 */
.L_x_27:
        /* <DEDUP_REMOVED lines=11> */
.L_x_96:


//--------------------- .text._Z9sum_axis3PfPiS_  --------------------------
	.section	.text._Z9sum_axis3PfPiS_,"ax",@progbits
	.align	128
        .global         _Z9sum_axis3PfPiS_
        .type           _Z9sum_axis3PfPiS_,@function
        .size           _Z9sum_axis3PfPiS_,(.L_x_97 - _Z9sum_axis3PfPiS_)
        .other          _Z9sum_axis3PfPiS_,@"STO_CUDA_ENTRY STV_DEFAULT"
_Z9sum_axis3PfPiS_:
.text._Z9sum_axis3PfPiS_:
        /* <DEDUP_REMOVED lines=18> */
[----:B------:R-:W-:Y:S02]  /*0120*/  HFMA2 R0, -RZ, RZ, 0, 0 ;  /* 0x00000000ff007431 */ /* 0x000fe400000001ff */
[----:B------:R-:W-:Y:S01]  /*0130*/  IMAD R6, R5, R7, R6 ;  /* 0x0000000705067224 */ /* 0x000fe200078e0206 */
[----:B--2---:R-:W-:-:S13]  /*0140*/  ISETP.GE.AND P0, PT, R2, 0x1, PT ;  /* 0x000000010200780c */ /* 0x004fda0003f06270 */
[----:B------:R-:W-:Y:S05]  /*0150*/  @!P0 BRA `(.L_x_28) ;  /* 0x0000000400bc8947 */ /* 0x000fea0003800000 */
[----:B------:R-:W-:Y:S01]  /*0160*/  IMAD R7, R6, R2, RZ ;  /* 0x0000000206077224 */ /* 0x000fe200078e02ff */
[----:B------:R-:W-:Y:S04]  /*0170*/  BSSY.RECONVERGENT B0, `(.L_x_29) ;  /* 0x0000035000007945 */ /* 0x000fe80003800200 */
[----:B------:R-:W-:-:S04]  /*0180*/  IADD3 R0, PT, PT, R7, 0x1, RZ ;  /* 0x0000000107007810 */ /* 0x000fc80007ffe0ff */
[----:B------:R-:W-:-:S04]  /*0190*/  VIADDMNMX R0, R7, R2, R0, !PT ;  /* 0x0000000207007246 */ /* 0x000fc80007800100 */
[CC--:B------:R-:W-:Y:S02]  /*01a0*/  IADD3 R8, PT, PT, -R7.reuse, R0.reuse, RZ ;  /* 0x0000000007087210 */ /* 0x0c0fe40007ffe1ff */
[----:B------:R-:W-:Y:S02]  /*01b0*/  IADD3 R0, PT, PT, R7, -R0, RZ ;  /* 0x8000000007007210 */ /* 0x000fe40007ffe0ff */
[----:B------:R-:W-:Y:S02]  /*01c0*/  LOP3.LUT R24, R8, 0xf, RZ, 0xc0, !PT ;  /* 0x0000000f08187812 */ /* 0x000fe400078ec0ff */
[----:B------:R-:W-:Y:S02]  /*01d0*/  ISETP.GT.U32.AND P1, PT, R0, -0x10, PT ;  /* 0xfffffff00000780c */ /* 0x000fe40003f24070 */
[----:B------:R-:W-:Y:S02]  /*01e0*/  ISETP.NE.AND P0, PT, R24, RZ, PT ;  /* 0x000000ff1800720c */ /* 0x000fe40003f05270 */
[----:B------:R-:W-:-:S09]  /*01f0*/  MOV R0, RZ ;  /* 0x000000ff00007202 */ /* 0x000fd20000000f00 */
[----:B------:R-:W-:Y:S05]  /*0200*/  @P1 BRA `(.L_x_30) ;  /* 0x0000000000ac1947 */ /* 0x000fea0003800000 */
[----:B------:R-:W0:Y:S01]  /*0210*/  LDC.64 R2, c[0x0][0x380] ;  /* 0x0000e000ff027b82 */ /* 0x000e220000000a00 */
[----:B------:R-:W-:Y:S02]  /*0220*/  LOP3.LUT R11, R8, 0xfffffff0, RZ, 0xc0, !PT ;  /* 0xfffffff0080b7812 */ /* 0x000fe400078ec0ff */
[----:B------:R-:W-:Y:S02]  /*0230*/  MOV R0, RZ ;  /* 0x000000ff00007202 */ /* 0x000fe40000000f00 */
[----:B------:R-:W-:Y:S02]  /*0240*/  IADD3 R11, PT, PT, -R11, RZ, RZ ;  /* 0x000000ff0b0b7210 */ /* 0x000fe40007ffe1ff */
[----:B0-----:R-:W-:-:S04]  /*0250*/  IADD3 R2, P1, PT, R2, 0x20, RZ ;  /* 0x0000002002027810 */ /* 0x001fc80007f3e0ff */
[----:B------:R-:W-:-:S09]  /*0260*/  IADD3.X R3, PT, PT, RZ, R3, RZ, P1, !PT ;  /* 0x00000003ff037210 */ /* 0x000fd20000ffe4ff */
.L_x_31:
[----:B------:R-:W-:-:S05]  /*0270*/  IMAD.WIDE R4, R7, 0x4, R2 ;  /* 0x0000000407047825 */ /* 0x000fca00078e0202 */
[----:B------:R-:W2:Y:S04]  /*0280*/  LDG.E R23, desc[UR4][R4.64+-0x20] ;  /* 0xffffe00404177981 */ /* 0x000ea8000c1e1900 */
[----:B------:R-:W3:Y:S04]  /*0290*/  LDG.E R22, desc[UR4][R4.64+-0x1c] ;  /* 0xffffe40404167981 */ /* 0x000ee8000c1e1900 */
[----:B------:R-:W4:Y:S04]  /*02a0*/  LDG.E R25, desc[UR4][R4.64+-0x18] ;  /* 0xffffe80404197981 */ /* 0x000f28000c1e1900 */
[----:B------:R-:W5:Y:S04]  /*02b0*/  LDG.E R27, desc[UR4][R4.64+-0x14] ;  /* 0xffffec04041b7981 */ /* 0x000f68000c1e1900 */
        /* <DEDUP_REMOVED lines=11> */
[----:B------:R-:W5:Y:S01]  /*0370*/  LDG.E R21, desc[UR4][R4.64+0x1c] ;  /* 0x00001c0404157981 */ /* 0x000f62000c1e1900 */
[----:B------:R-:W-:-:S02]  /*0380*/  IADD3 R11, PT, PT, R11, 0x10, RZ ;  /* 0x000000100b0b7810 */ /* 0x000fc40007ffe0ff */
[----:B------:R-:W-:Y:S02]  /*0390*/  IADD3 R7, PT, PT, R7, 0x10, RZ ;  /* 0x0000001007077810 */ /* 0x000fe40007ffe0ff */
[----:B------:R-:W-:Y:S01]  /*03a0*/  ISETP.NE.AND P1, PT, R11, RZ, PT ;  /* 0x000000ff0b00720c */ /* 0x000fe20003f25270 */
[----:B--2---:R-:W-:-:S04]  /*03b0*/  FADD R23, R23, R0 ;  /* 0x0000000017177221 */ /* 0x004fc80000000000 */
[----:B---3--:R-:W-:-:S04]  /*03c0*/  FADD R22, R23, R22 ;  /* 0x0000001617167221 */ /* 0x008fc80000000000 */
[----:B----4-:R-:W-:-:S04]  /*03d0*/  FADD R22, R22, R25 ;  /* 0x0000001916167221 */ /* 0x010fc80000000000 */
[----:B-----5:R-:W-:-:S04]  /*03e0*/  FADD R27, R22, R27 ;  /* 0x0000001b161b7221 */ /* 0x020fc80000000000 */
[----:B------:R-:W-:-:S04]  /*03f0*/  FADD R20, R27, R20 ;  /* 0x000000141b147221 */ /* 0x000fc80000000000 */
        /* <DEDUP_REMOVED lines=10> */
[----:B------:R-:W-:Y:S01]  /*04a0*/  FADD R0, R10, R21 ;  /* 0x000000150a007221 */ /* 0x000fe20000000000 */
[----:B------:R-:W-:Y:S06]  /*04b0*/  @P1 BRA `(.L_x_31) ;  /* 0xfffffffc006c1947 */ /* 0x000fec000383ffff */
.L_x_30:
[----:B------:R-:W-:Y:S05]  /*04c0*/  BSYNC.RECONVERGENT B0 ;  /* 0x0000000000007941 */ /* 0x000fea0003800200 */
.L_x_29:
[----:B------:R-:W-:Y:S04]  /*04d0*/  BSSY.RECONVERGENT B0, `(.L_x_28) ;  /* 0x0000037000007945 */ /* 0x000fe80003800200 */
[----:B------:R-:W-:Y:S05]  /*04e0*/  @!P0 BRA `(.L_x_32) ;  /* 0x0000000000d48947 */ /* 0x000fea0003800000 */
[----:B------:R-:W-:Y:S01]  /*04f0*/  ISETP.GE.U32.AND P0, PT, R24, 0x8, PT ;  /* 0x000000081800780c */ /* 0x000fe20003f06070 */
[----:B------:R-:W-:Y:S01]  /*0500*/  BSSY.RECONVERGENT B1, `(.L_x_33) ;  /* 0x0000017000017945 */ /* 0x000fe20003800200 */
[----:B------:R-:W-:-:S04]  /*0510*/  LOP3.LUT R10, R8, 0x7, RZ, 0xc0, !PT ;  /* 0x00000007080a7812 */ /* 0x000fc800078ec0ff */
[----:B------:R-:W-:-:S07]  /*0520*/  ISETP.NE.AND P1, PT, R10, RZ, PT ;  /* 0x000000ff0a00720c */ /* 0x000fce0003f25270 */
[----:B------:R-:W-:Y:S06]  /*0530*/  @!P0 BRA `(.L_x_34) ;  /* 0x00000000004c8947 */ /* 0x000fec0003800000 */
[----:B------:R-:W0:Y:S02]  /*0540*/  LDC.64 R2, c[0x0][0x380] ;  /* 0x0000e000ff027b82 */ /* 0x000e240000000a00 */
[----:B0-----:R-:W-:-:S05]  /*0550*/  IMAD.WIDE R2, R7, 0x4, R2 ;  /* 0x0000000407027825 */ /* 0x001fca00078e0202 */
[----:B------:R-:W2:Y:S04]  /*0560*/  LDG.E R5, desc[UR4][R2.64] ;  /* 0x0000000402057981 */ /* 0x000ea8000c1e1900 */
[----:B------:R-:W3:Y:S04]  /*0570*/  LDG.E R4, desc[UR4][R2.64+0x4] ;  /* 0x0000040402047981 */ /* 0x000ee8000c1e1900 */
[----:B------:R-:W4:Y:S04]  /*0580*/  LDG.E R9, desc[UR4][R2.64+0x8] ;  /* 0x0000080402097981 */ /* 0x000f28000c1e1900 */
[----:B------:R-:W5:Y:S04]  /*0590*/  LDG.E R11, desc[UR4][R2.64+0xc] ;  /* 0x00000c04020b7981 */ /* 0x000f68000c1e1900 */
[----:B------:R-:W5:Y:S04]  /*05a0*/  LDG.E R13, desc[UR4][R2.64+0x10] ;  /* 0x00001004020d7981 */ /* 0x000f68000c1e1900 */
[----:B------:R-:W5:Y:S04]  /*05b0*/  LDG.E R15, desc[UR4][R2.64+0x14] ;  /* 0x00001404020f7981 */ /* 0x000f68000c1e1900 */
[----:B------:R-:W5:Y:S04]  /*05c0*/  LDG.E R17, desc[UR4][R2.64+0x18] ;  /* 0x0000180402117981 */ /* 0x000f68000c1e1900 */
[----:B------:R-:W5:Y:S01]  /*05d0*/  LDG.E R19, desc[UR4][R2.64+0x1c] ;  /* 0x00001c0402137981 */ /* 0x000f62000c1e1900 */
[----:B------:R-:W-:Y:S01]  /*05e0*/  IADD3 R7, PT, PT, R7, 0x8, RZ ;  /* 0x0000000807077810 */ /* 0x000fe20007ffe0ff */
[----:B--2---:R-:W-:-:S04]  /*05f0*/  FADD R5, R0, R5 ;  /* 0x0000000500057221 */ /* 0x004fc80000000000 */
[----:B---3--:R-:W-:-:S04]  /*0600*/  FADD R4, R5, R4 ;  /* 0x0000000405047221 */ /* 0x008fc80000000000 */
[----:B----4-:R-:W-:-:S04]  /*0610*/  FADD R4, R4, R9 ;  /* 0x0000000904047221 */ /* 0x010fc80000000000 */
[----:B-----5:R-:W-:-:S04]  /*0620*/  FADD R4, R4, R11 ;  /* 0x0000000b04047221 */ /* 0x020fc80000000000 */
[----:B------:R-:W-:-:S04]  /*0630*/  FADD R4, R4, R13 ;  /* 0x0000000d04047221 */ /* 0x000fc80000000000 */
[----:B------:R-:W-:-:S04]  /*0640*/  FADD R4, R4, R15 ;  /* 0x0000000f04047221 */ /* 0x000fc80000000000 */
[----:B------:R-:W-:-:S04]  /*0650*/  FADD R4, R4, R17 ;  /* 0x0000001104047221 */ /* 0x000fc80000000000 */
[----:B------:R-:W-:-:S07]  /*0660*/  FADD R0, R4, R19 ;  /* 0x0000001304007221 */ /* 0x000fce0000000000 */
.L_x_34:
[----:B------:R-:W-:Y:S05]  /*0670*/  BSYNC.RECONVERGENT B1 ;  /* 0x0000000000017941 */ /* 0x000fea0003800200 */
.L_x_33:
        /* <DEDUP_REMOVED lines=11> */
[----:B------:R-:W5:Y:S01]  /*0730*/  LDG.E R11, desc[UR4][R2.64+0xc] ;  /* 0x00000c04020b7981 */ /* 0x000f62000c1e1900 */
[----:B------:R-:W-:Y:S01]  /*0740*/  IADD3 R7, PT, PT, R7, 0x4, RZ ;  /* 0x0000000407077810 */ /* 0x000fe20007ffe0ff */
[----:B--2---:R-:W-:-:S04]  /*0750*/  FADD R5, R0, R5 ;  /* 0x0000000500057221 */ /* 0x004fc80000000000 */
[----:B---3--:R-:W-:-:S04]  /*0760*/  FADD R4, R5, R4 ;  /* 0x0000000405047221 */ /* 0x008fc80000000000 */
[----:B----4-:R-:W-:-:S04]  /*0770*/  FADD R4, R4, R9 ;  /* 0x0000000904047221 */ /* 0x010fc80000000000 */
[----:B-----5:R-:W-:-:S07]  /*0780*/  FADD R0, R4, R11 ;  /* 0x0000000b04007221 */ /* 0x020fce0000000000 */
.L_x_36:
[----:B------:R-:W-:Y:S05]  /*0790*/  BSYNC.RECONVERGENT B1 ;  /* 0x0000000000017941 */ /* 0x000fea0003800200 */
.L_x_35:
[----:B------:R-:W-:Y:S05]  /*07a0*/  @!P1 BRA `(.L_x_32) ;  /* 0x0000000000249947 */ /* 0x000fea0003800000 */
[----:B------:R-:W0:Y:S01]  /*07b0*/  LDC.64 R4, c[0x0][0x380] ;  /* 0x0000e000ff047b82 */ /* 0x000e220000000a00 */
[----:B------:R-:W-:-:S07]  /*07c0*/  IADD3 R8, PT, PT, -R8, RZ, RZ ;  /* 0x000000ff08087210 */ /* 0x000fce0007ffe1ff */
.L_x_37:
[----:B0-----:R-:W-:-:S06]  /*07d0*/  IMAD.WIDE R2, R7, 0x4, R4 ;  /* 0x0000000407027825 */ /* 0x001fcc00078e0204 */
[----:B------:R-:W2:Y:S01]  /*07e0*/  LDG.E R3, desc[UR4][R2.64] ;  /* 0x0000000402037981 */ /* 0x000ea2000c1e1900 */
[----:B------:R-:W-:Y:S02]  /*07f0*/  IADD3 R8, PT, PT, R8, 0x1, RZ ;  /* 0x0000000108087810 */ /* 0x000fe40007ffe0ff */
[----:B------:R-:W-:Y:S02]  /*0800*/  IADD3 R7, PT, PT, R7, 0x1, RZ ;  /* 0x0000000107077810 */ /* 0x000fe40007ffe0ff */
[----:B------:R-:W-:Y:S01]  /*0810*/  ISETP.NE.AND P0, PT, R8, RZ, PT ;  /* 0x000000ff0800720c */ /* 0x000fe20003f05270 */
[----:B--2---:R-:W-:-:S12]  /*0820*/  FADD R0, R3, R0 ;  /* 0x0000000003007221 */ /* 0x004fd80000000000 */
[----:B------:R-:W-:Y:S05]  /*0830*/  @P0 BRA `(.L_x_37) ;  /* 0xfffffffc00e40947 */ /* 0x000fea000383ffff */
.L_x_32:
[----:B------:R-:W-:Y:S05]  /*0840*/  BSYNC.RECONVERGENT B0 ;  /* 0x0000000000007941 */ /* 0x000fea0003800200 */
.L_x_28:
[----:B------:R-:W0:Y:S02]  /*0850*/  LDC.64 R2, c[0x0][0x390] ;  /* 0x0000e400ff027b82 */ /* 0x000e240000000a00 */
[----:B0-----:R-:W-:-:S05]  /*0860*/  IMAD.WIDE R6, R6, 0x4, R2 ;  /* 0x0000000406067825 */ /* 0x001fca00078e0202 */
[----:B------:R-:W-:Y:S01]  /*0870*/  STG.E desc[UR4][R6.64], R0 ;  /* 0x0000000006007986 */ /* 0x000fe2000c101904 */
[----:B------:R-:W-:Y:S05]  /*0880*/  EXIT ;  /* 0x000000000000794d */ /* 0x000fea0003800000 */
.L_x_38:
        /* <DEDUP_REMOVED lines=15> */
.L_x_97:


//--------------------- .text._Z7min_rowPfPiS_S0_ --------------------------
	.section	.text._Z7min_rowPfPiS_S0_,"ax",@progbits
	.align	128
        .global         _Z7min_rowPfPiS_S0_
        .type           _Z7min_rowPfPiS_S0_,@function
        .size           _Z7min_rowPfPiS_S0_,(.L_x_98 - _Z7min_rowPfPiS_S0_)
        .other          _Z7min_rowPfPiS_S0_,@"STO_CUDA_ENTRY STV_DEFAULT"
_Z7min_rowPfPiS_S0_:
.text._Z7min_rowPfPiS_S0_:
        /* <DEDUP_REMOVED lines=10> */
[----:B------:R-:W2:Y:S01]  /*00a0*/  LDG.E R0, desc[UR4][R4.64+0x4] ;  /* 0x0000040404007981 */ /* 0x000ea2000c1e1900 */
[----:B------:R-:W0:Y:S08]  /*00b0*/  LDC.64 R6, c[0x0][0x380] ;  /* 0x0000e000ff067b82 */ /* 0x000e300000000a00 */
[----:B------:R-:W1:Y:S08]  /*00c0*/  LDC.64 R2, c[0x0][0x390] ;  /* 0x0000e400ff027b82 */ /* 0x000e700000000a00 */
[----:B------:R-:W3:Y:S01]  /*00d0*/  LDC.64 R8, c[0x0][0x398] ;  /* 0x0000e600ff087b82 */ /* 0x000ee20000000a00 */
[----:B--2---:R-:W-:-:S04]  /*00e0*/  IMAD R13, R11, R0, RZ ;  /* 0x000000000b0d7224 */ /* 0x004fc800078e02ff */
[----:B0-----:R-:W-:-:S06]  /*00f0*/  IMAD.WIDE R6, R13, 0x4, R6 ;  /* 0x000000040d067825 */ /* 0x001fcc00078e0206 */
[----:B------:R-:W2:Y:S01]  /*0100*/  LDG.E R7, desc[UR4][R6.64] ;  /* 0x0000000406077981 */ /* 0x000ea2000c1e1900 */
[----:B-1----:R-:W-:-:S04]  /*0110*/  IMAD.WIDE R2, R11, 0x4, R2 ;  /* 0x000000040b027825 */ /* 0x002fc800078e0202 */
[----:B---3--:R-:W-:Y:S01]  /*0120*/  IMAD.WIDE R8, R11, 0x4, R8 ;  /* 0x000000040b087825 */ /* 0x008fe200078e0208 */
[----:B--2---:R0:W-:Y:S04]  /*0130*/  STG.E desc[UR4][R2.64], R7 ;  /* 0x0000000702007986 */ /* 0x0041e8000c101904 */
[----:B------:R0:W-:Y:S04]  /*0140*/  STG.E desc[UR4][R8.64], RZ ;  /* 0x000000ff08007986 */ /* 0x0001e8000c101904 */
[----:B------:R-:W2:Y:S02]  /*0150*/  LDG.E R4, desc[UR4][R4.64+0x4] ;  /* 0x0000040404047981 */ /* 0x000ea4000c1e1900 */
[----:B--2---:R-:W-:-:S13]  /*0160*/  ISETP.GE.AND P0, PT, R4, 0x2, PT ;  /* 0x000000020400780c */ /* 0x004fda0003f06270 */
[----:B0-----:R-:W-:Y:S05]  /*0170*/  @!P0 EXIT ;  /* 0x000000000000894d */ /* 0x001fea0003800000 */
[----:B------:R-:W0:Y:S01]  /*0180*/  LDC.64 R6, c[0x0][0x380] ;  /* 0x0000e000ff067b82 */ /* 0x000e220000000a00 */
[----:B------:R-:W-:Y:S01]  /*0190*/  HFMA2 R11, -RZ, RZ, 0, 5.9604644775390625e-08 ;  /* 0x00000001ff0b7431 */ /* 0x000fe200000001ff */
[----:B------:R-:W-:-:S07]  /*01a0*/  MOV R0, R4 ;  /* 0x0000000400007202 */ /* 0x000fce0000000f00 */
.L_x_41:
[----:B0-----:R-:W-:Y:S01]  /*01b0*/  IMAD.WIDE R4, R13, 0x4, R6 ;  /* 0x000000040d047825 */ /* 0x001fe200078e0206 */
[----:B------:R-:W2:Y:S04]  /*01c0*/  LDG.E R10, desc[UR4][R2.64] ;  /* 0x00000004020a7981 */ /* 0x000ea8000c1e1900 */
[----:B------:R-:W2:Y:S01]  /*01d0*/  LDG.E R15, desc[UR4][R4.64+0x4] ;  /* 0x00000404040f7981 */ /* 0x000ea2000c1e1900 */
[----:B------:R-:W-:Y:S01]  /*01e0*/  BSSY.RECONVERGENT B0, `(.L_x_39) ;  /* 0x0000007000007945 */ /* 0x000fe20003800200 */
[----:B--2---:R-:W-:-:S13]  /*01f0*/  FSETP.GEU.AND P0, PT, R15, R10, PT ;  /* 0x0000000a0f00720b */ /* 0x004fda0003f0e000 */
[----:B------:R-:W-:Y:S05]  /*0200*/  @P0 BRA `(.L_x_40) ;  /* 0x0000000000100947 */ /* 0x000fea0003800000 */
[----:B------:R-:W0:Y:S01]  /*0210*/  LDC.64 R4, c[0x0][0x388] ;  /* 0x0000e200ff047b82 */ /* 0x000e220000000a00 */
[----:B------:R1:W-:Y:S04]  /*0220*/  STG.E desc[UR4][R2.64], R15 ;  /* 0x0000000f02007986 */ /* 0x0003e8000c101904 */
[----:B------:R1:W-:Y:S04]  /*0230*/  STG.E desc[UR4][R8.64], R11 ;  /* 0x0000000b08007986 */ /* 0x0003e8000c101904 */
[----:B0-----:R1:W5:Y:S02]  /*0240*/  LDG.E R0, desc[UR4][R4.64+0x4] ;  /* 0x0000040404007981 */ /* 0x001364000c1e1900 */
.L_x_40:
[----:B------:R-:W-:Y:S05]  /*0250*/  BSYNC.RECONVERGENT B0 ;  /* 0x0000000000007941 */ /* 0x000fea0003800200 */
.L_x_39:
[----:B-1----:R-:W-:Y:S02]  /*0260*/  IADD3 R11, PT, PT, R11, 0x1, RZ ;  /* 0x000000010b0b7810 */ /* 0x002fe40007ffe0ff */
[----:B------:R-:W-:Y:S02]  /*0270*/  IADD3 R13, PT, PT, R13, 0x1, RZ ;  /* 0x000000010d0d7810 */ /* 0x000fe40007ffe0ff */
[----:B-----5:R-:W-:-:S13]  /*0280*/  ISETP.GE.AND P0, PT, R11, R0, PT ;  /* 0x000000000b00720c */ /* 0x020fda0003f06270 */
[----:B------:R-:W-:Y:S05]  /*0290*/  @!P0 BRA `(.L_x_41) ;  /* 0xfffffffc00c48947 */ /* 0x000fea000383ffff */
[----:B------:R-:W-:Y:S05]  /*02a0*/  EXIT ;  /* 0x000000000000794d */ /* 0x000fea0003800000 */
.L_x_42:
        /* <DEDUP_REMOVED lines=13> */
.L_x_98:


//--------------------- .text._Z11column_meanPfS_Pi --------------------------
	.section	.text._Z11column_meanPfS_Pi,"ax",@progbits
	.align	128
        .global         _Z11column_meanPfS_Pi
        .type           _Z11column_meanPfS_Pi,@function
        .size           _Z11column_meanPfS_Pi,(.L_x_92 - _Z11column_meanPfS_Pi)
        .other          _Z11column_meanPfS_Pi,@"STO_CUDA_ENTRY STV_DEFAULT"
_Z11column_meanPfS_Pi:
.text._Z11column_meanPfS_Pi:
        /* <DEDUP_REMOVED lines=11> */
[----:B------:R-:W-:Y:S02]  /*00b0*/  IMAD.MOV.U32 R5, RZ, RZ, RZ ;  /* 0x000000ffff057224 */ /* 0x000fe400078e00ff */
[----:B--2---:R-:W-:-:S05]  /*00c0*/  IMAD R9, R3, R0, RZ ;  /* 0x0000000003097224 */ /* 0x004fca00078e02ff */
[----:B------:R-:W-:-:S13]  /*00d0*/  ISETP.GE.AND P0, PT, R9, 0x1, PT ;  /* 0x000000010900780c */ /* 0x000fda0003f06270 */
[----:B------:R-:W-:Y:S05]  /*00e0*/  @!P0 BRA `(.L_x_43) ;  /* 0x0000000400088947 */ /* 0x000fea0003800000 */
[----:B------:R-:W-:Y:S01]  /*00f0*/  VIMNMX.U32 R11, PT, PT, R3, 0x1, !PT ;  /* 0x00000001030b7848 */ /* 0x000fe20007fe0000 */
[C---:B------:R-:W-:Y:S01]  /*0100*/  IMAD.IADD R4, R2.reuse, 0x1, R9 ;  /* 0x0000000102047824 */ /* 0x040fe200078e0209 */
[----:B------:R-:W-:Y:S01]  /*0110*/  BSSY.RECONVERGENT B0, `(.L_x_44) ;  /* 0x000002c000007945 */ /* 0x000fe20003800200 */
[----:B------:R-:W-:Y:S01]  /*0120*/  IMAD.IADD R5, R2, 0x1, R3 ;  /* 0x0000000102057824 */ /* 0x000fe200078e0203 */
[----:B------:R-:W0:Y:S01]  /*0130*/  I2F.U32.RP R10, R11 ;  /* 0x0000000b000a7306 */ /* 0x000e220000209000 */
[----:B------:R-:W-:Y:S01]  /*0140*/  IMAD.MOV R13, RZ, RZ, -R11 ;  /* 0x000000ffff0d7224 */ /* 0x000fe200078e0a0b */
[----:B------:R-:W-:Y:S02]  /*0150*/  ISETP.NE.U32.AND P2, PT, R11, RZ, PT ;  /* 0x000000ff0b00720c */ /* 0x000fe40003f45070 */
[----:B------:R-:W-:Y:S02]  /*0160*/  ISETP.GE.AND P0, PT, R5, R4, PT ;  /* 0x000000040500720c */ /* 0x000fe40003f06270 */
[----:B------:R-:W-:-:S02]  /*0170*/  VIMNMX R8, PT, PT, R4, R5, !PT ;  /* 0x0000000504087248 */ /* 0x000fc40007fe0100 */
[----:B------:R-:W-:-:S04]  /*0180*/  SEL R9, RZ, 0x1, P0 ;  /* 0x00000001ff097807 */ /* 0x000fc80000000000 */
        /* <DEDUP_REMOVED lines=11> */
[----:B------:R-:W-:Y:S02]  /*0240*/  @P0 IMAD.IADD R8, R8, 0x1, -R11 ;  /* 0x0000000108080824 */ /* 0x000fe400078e0a0b */
[----:B------:R-:W-:-:S03]  /*0250*/  @P0 VIADD R6, R6, 0x1 ;  /* 0x0000000106060836 */ /* 0x000fc60000000000 */
[----:B------:R-:W-:-:S13]  /*0260*/  ISETP.GE.U32.AND P1, PT, R8, R11, PT ;  /* 0x0000000b0800720c */ /* 0x000fda0003f26070 */
[----:B------:R-:W-:Y:S01]  /*0270*/  @P1 VIADD R6, R6, 0x1 ;  /* 0x0000000106061836 */ /* 0x000fe20000000000 */
[----:B------:R-:W-:-:S05]  /*0280*/  @!P2 LOP3.LUT R6, RZ, R11, RZ, 0x33, !PT ;  /* 0x0000000bff06a212 */ /* 0x000fca00078e33ff */
[----:B------:R-:W-:Y:S01]  /*0290*/  IMAD.IADD R9, R9, 0x1, R6 ;  /* 0x0000000109097824 */ /* 0x000fe200078e0206 */
[----:B------:R-:W-:-:S04]  /*02a0*/  MOV R6, R2 ;  /* 0x0000000200067202 */ /* 0x000fc80000000f00 */
[C---:B------:R-:W-:Y:S02]  /*02b0*/  LOP3.LUT R5, R9.reuse, 0x3, RZ, 0xc0, !PT ;  /* 0x0000000309057812 */ /* 0x040fe400078ec0ff */
[----:B------:R-:W-:Y:S02]  /*02c0*/  ISETP.GE.U32.AND P1, PT, R9, 0x3, PT ;  /* 0x000000030900780c */ /* 0x000fe40003f26070 */
[----:B------:R-:W-:Y:S01]  /*02d0*/  ISETP.NE.AND P0, PT, R5, 0x3, PT ;  /* 0x000000030500780c */ /* 0x000fe20003f05270 */
[----:B------:R-:W-:-:S12]  /*02e0*/  IMAD.MOV.U32 R5, RZ, RZ, RZ ;  /* 0x000000ffff057224 */ /* 0x000fd800078e00ff */
[----:B------:R-:W-:Y:S05]  /*02f0*/  @!P0 BRA `(.L_x_45) ;  /* 0x0000000000348947 */ /* 0x000fea0003800000 */
[----:B------:R-:W0:Y:S01]  /*0300*/  LDC.64 R10, c[0x0][0x380] ;  /* 0x0000e000ff0a7b82 */ /* 0x000e220000000a00 */
[----:B------:R-:W-:Y:S02]  /*0310*/  VIADD R9, R9, 0x1 ;  /* 0x0000000109097836 */ /* 0x000fe40000000000 */
[----:B------:R-:W-:Y:S02]  /*0320*/  IMAD.MOV.U32 R5, RZ, RZ, RZ ;  /* 0x000000ffff057224 */ /* 0x000fe400078e00ff */
[----:B------:R-:W-:Y:S01]  /*0330*/  IMAD.MOV.U32 R6, RZ, RZ, R2 ;  /* 0x000000ffff067224 */ /* 0x000fe200078e0002 */
[----:B------:R-:W-:-:S05]  /*0340*/  LOP3.LUT R9, R9, 0x3, RZ, 0xc0, !PT ;  /* 0x0000000309097812 */ /* 0x000fca00078ec0ff */
[----:B------:R-:W-:-:S07]  /*0350*/  IMAD.MOV R7, RZ, RZ, -R9 ;  /* 0x000000ffff077224 */ /* 0x000fce00078e0a09 */
.L_x_46:
[----:B0-----:R-:W-:-:S06]  /*0360*/  IMAD.WIDE R8, R6, 0x4, R10 ;  /* 0x0000000406087825 */ /* 0x001fcc00078e020a */
[----:B------:R-:W2:Y:S01]  /*0370*/  LDG.E R8, desc[UR4][R8.64] ;  /* 0x0000000408087981 */ /* 0x000ea2000c1e1900 */
[----:B------:R-:W-:Y:S01]  /*0380*/  VIADD R7, R7, 0x1 ;  /* 0x0000000107077836 */ /* 0x000fe20000000000 */
[----:B------:R-:W-:-:S04]  /*0390*/  IADD3 R6, PT, PT, R3, R6, RZ ;  /* 0x0000000603067210 */ /* 0x000fc80007ffe0ff */
[----:B------:R-:W-:Y:S01]  /*03a0*/  ISETP.NE.AND P0, PT, R7, RZ, PT ;  /* 0x000000ff0700720c */ /* 0x000fe20003f05270 */
[----:B--2---:R-:W-:-:S12]  /*03b0*/  FADD R5, R8, R5 ;  /* 0x0000000508057221 */ /* 0x004fd80000000000 */
[----:B------:R-:W-:Y:S05]  /*03c0*/  @P0 BRA `(.L_x_46) ;  /* 0xfffffffc00e40947 */ /* 0x000fea000383ffff */
.L_x_45:
[----:B------:R-:W-:Y:S05]  /*03d0*/  BSYNC.RECONVERGENT B0 ;  /* 0x0000000000007941 */ /* 0x000fea0003800200 */
.L_x_44:
[----:B------:R-:W-:Y:S04]  /*03e0*/  BSSY.RECONVERGENT B0, `(.L_x_43) ;  /* 0x0000012000007945 */ /* 0x000fe80003800200 */
[----:B------:R-:W-:Y:S05]  /*03f0*/  @!P1 BRA `(.L_x_47) ;  /* 0x0000000000409947 */ /* 0x000fea0003800000 */
.L_x_48:
        /* <DEDUP_REMOVED lines=9> */
[----:B------:R-:W-:-:S05]  /*0490*/  IMAD R6, R3, 0x4, R6 ;  /* 0x0000000403067824 */ /* 0x000fca00078e0206 */
[----:B------:R-:W-:Y:S01]  /*04a0*/  ISETP.GE.AND P0, PT, R6, R4, PT ;  /* 0x000000040600720c */ /* 0x000fe20003f06270 */
[----:B--2---:R-:W-:-:S04]  /*04b0*/  FADD R5, R14, R5 ;  /* 0x000000050e057221 */ /* 0x004fc80000000000 */
[----:B---3--:R-:W-:-:S04]  /*04c0*/  FADD R5, R5, R8 ;  /* 0x0000000805057221 */ /* 0x008fc80000000000 */
[----:B----4-:R-:W-:-:S04]  /*04d0*/  FADD R5, R5, R10 ;  /* 0x0000000a05057221 */ /* 0x010fc80000000000 */
[----:B-----5:R-:W-:Y:S01]  /*04e0*/  FADD R5, R5, R12 ;  /* 0x0000000c05057221 */ /* 0x020fe20000000000 */
[----:B------:R-:W-:Y:S06]  /*04f0*/  @!P0 BRA `(.L_x_48) ;  /* 0xfffffffc00c08947 */ /* 0x000fec000383ffff */
.L_x_47:
[----:B------:R-:W-:Y:S05]  /*0500*/  BSYNC.RECONVERGENT B0 ;  /* 0x0000000000007941 */ /* 0x000fea0003800200 */
.L_x_43:
[----:B------:R-:W-:Y:S01]  /*0510*/  I2FP.F32.S32 R6, R0 ;  /* 0x0000000000067245 */ /* 0x000fe20000201400 */
[----:B------:R-:W-:Y:S03]  /*0520*/  BSSY.RECONVERGENT B0, `(.L_x_49) ;  /* 0x000000d000007945 */ /* 0x000fe60003800200 */
[----:B------:R-:W0:Y:S08]  /*0530*/  MUFU.RCP R3, R6 ;  /* 0x0000000600037308 */ /* 0x000e300000001000 */
[----:B------:R-:W1:Y:S01]  /*0540*/  FCHK P0, R5, R6 ;  /* 0x0000000605007302 */ /* 0x000e620000000000 */
[----:B0-----:R-:W-:-:S04]  /*0550*/  FFMA R0, -R6, R3, 1 ;  /* 0x3f80000006007423 */ /* 0x001fc80000000103 */
[----:B------:R-:W-:-:S04]  /*0560*/  FFMA R0, R3, R0, R3 ;  /* 0x0000000003007223 */ /* 0x000fc80000000003 */
[----:B------:R-:W-:-:S04]  /*0570*/  FFMA R3, R0, R5, RZ ;  /* 0x0000000500037223 */ /* 0x000fc800000000ff */
[----:B------:R-:W-:-:S04]  /*0580*/  FFMA R4, -R6, R3, R5 ;  /* 0x0000000306047223 */ /* 0x000fc80000000105 */
[----:B------:R-:W-:Y:S01]  /*0590*/  FFMA R7, R0, R4, R3 ;  /* 0x0000000400077223 */ /* 0x000fe20000000003 */
[----:B-1----:R-:W-:Y:S06]  /*05a0*/  @!P0 BRA `(.L_x_50) ;  /* 0x0000000000108947 */ /* 0x002fec0003800000 */
[----:B------:R-:W-:Y:S01]  /*05b0*/  IMAD.MOV.U32 R3, RZ, RZ, R5 ;  /* 0x000000ffff037224 */ /* 0x000fe200078e0005 */
[----:B------:R-:W-:-:S07]  /*05c0*/  MOV R4, 0x5e0 ;  /* 0x000005e000047802 */ /* 0x000fce0000000f00 */
[----:B------:R-:W-:Y:S05]  /*05d0*/  CALL.REL.NOINC `($__internal_0_$__cuda_sm3x_div_rn_noftz_f32_slowpath) ;  /* 0x0000000000187944 */ /* 0x000fea0003c00000 */
[----:B------:R-:W-:-:S07]  /*05e0*/  IMAD.MOV.U32 R7, RZ, RZ, R0 ;  /* 0x000000ffff077224 */ /* 0x000fce00078e0000 */
.L_x_50:
[----:B------:R-:W-:Y:S05]  /*05f0*/  BSYNC.RECONVERGENT B0 ;  /* 0x0000000000007941 */ /* 0x000fea0003800200 */
.L_x_49:
[----:B------:R-:W0:Y:S02]  /*0600*/  LDC.64 R4, c[0x0][0x388] ;  /* 0x0000e200ff047b82 */ /* 0x000e240000000a00 */
[----:B0-----:R-:W-:-:S05]  /*0610*/  IMAD.WIDE R2, R2, 0x4, R4 ;  /* 0x0000000402027825 */ /* 0x001fca00078e0204 */
[----:B------:R-:W-:Y:S01]  /*0620*/  STG.E desc[UR4][R2.64], R7 ;  /* 0x0000000702007986 */ /* 0x000fe2000c101904 */
[----:B------:R-:W-:Y:S05]  /*0630*/  EXIT ;  /* 0x000000000000794d */ /* 0x000fea0003800000 */
        .weak           $__internal_0_$__cuda_sm3x_div_rn_noftz_f32_slowpath
        .type           $__internal_0_$__cuda_sm3x_div_rn_noftz_f32_slowpath,@function
        .size           $__internal_0_$__cuda_sm3x_div_rn_noftz_f32_slowpath,(.L_x_92 - $__internal_0_$__cuda_sm3x_div_rn_noftz_f32_slowpath)
$__internal_0_$__cuda_sm3x_div_rn_noftz_f32_slowpath:
[----:B------:R-:W-:Y:S01]  /*0640*/  SHF.R.U32.HI R5, RZ, 0x17, R6 ;  /* 0x00000017ff057819 */ /* 0x000fe20000011606 */
[----:B------:R-:W-:Y:S01]  /*0650*/  BSSY.RECONVERGENT B1, `(.L_x_51) ;  /* 0x0000063000017945 */ /* 0x000fe20003800200 */
[----:B------:R-:W-:Y:S02]  /*0660*/  SHF.R.U32.HI R0, RZ, 0x17, R3 ;  /* 0x00000017ff007819 */ /* 0x000fe40000011603 */
[----:B------:R-:W-:Y:S02]  /*0670*/  LOP3.LUT R5, R5, 0xff, RZ, 0xc0, !PT ;  /* 0x000000ff05057812 */ /* 0x000fe400078ec0ff */
[----:B------:R-:W-:-:S03]  /*0680*/  LOP3.LUT R10, R0, 0xff, RZ, 0xc0, !PT ;  /* 0x000000ff000a7812 */ /* 0x000fc600078ec0ff */
[----:B------:R-:W-:Y:S02]  /*0690*/  VIADD R8, R5, 0xffffffff ;  /* 0xffffffff05087836 */ /* 0x000fe40000000000 */
[----:B------:R-:W-:-:S03]  /*06a0*/  VIADD R9, R10, 0xffffffff ;  /* 0xffffffff0a097836 */ /* 0x000fc60000000000 */
[----:B------:R-:W-:-:S04]  /*06b0*/  ISETP.GT.U32.AND P0, PT, R8, 0xfd, PT ;  /* 0x000000fd0800780c */ /* 0x000fc80003f04070 */
[----:B------:R-:W-:-:S13]  /*06c0*/  ISETP.GT.U32.OR P0, PT, R9, 0xfd, P0 ;  /* 0x000000fd0900780c */ /* 0x000fda0000704470 */
[----:B------:R-:W-:Y:S01]  /*06d0*/  @!P0 MOV R7, RZ ;  /* 0x000000ff00078202 */ /* 0x000fe20000000f00 */
[----:B------:R-:W-:Y:S06]  /*06e0*/  @!P0 BRA `(.L_x_52) ;  /* 0x0000000000608947 */ /* 0x000fec0003800000 */
[----:B------:R-:W-:Y:S01]  /*06f0*/  FSETP.GTU.FTZ.AND P0, PT, |R3|, +INF , PT ;  /* 0x7f8000000300780b */ /* 0x000fe20003f1c200 */
[----:B------:R-:W-:Y:S01]  /*0700*/  IMAD.MOV.U32 R0, RZ, RZ, R6 ;  /* 0x000000ffff007224 */ /* 0x000fe200078e0006 */
[----:B------:R-:W-:-:S04]  /*0710*/  FSETP.GTU.FTZ.AND P1, PT, |R6|, +INF , PT ;  /* 0x7f8000000600780b */ /* 0x000fc80003f3c200 */
[----:B------:R-:W-:-:S13]  /*0720*/  PLOP3.LUT P0, PT, P0, P1, PT, 0xf8, 0x8f ;  /* 0x00000000008f781c */ /* 0x000fda0000703f70 */
[----:B------:R-:W-:Y:S05]  /*0730*/  @P0 BRA `(.L_x_53) ;  /* 0x00000004004c0947 */ /* 0x000fea0003800000 */
[----:B------:R-:W-:-:S13]  /*0740*/  LOP3.LUT P0, RZ, R6, 0x7fffffff, R3, 0xc8, !PT ;  /* 0x7fffffff06ff7812 */ /* 0x000fda000780c803 */
[----:B------:R-:W-:Y:S05]  /*0750*/  @!P0 BRA `(.L_x_54) ;  /* 0x00000004003c8947 */ /* 0x000fea0003800000 */
[C---:B------:R-:W-:Y:S02]  /*0760*/  FSETP.NEU.FTZ.AND P2, PT, |R3|.reuse, +INF , PT ;  /* 0x7f8000000300780b */ /* 0x040fe40003f5d200 */
[----:B------:R-:W-:Y:S02]  /*0770*/  FSETP.NEU.FTZ.AND P1, PT, |R0|, +INF , PT ;  /* 0x7f8000000000780b */ /* 0x000fe40003f3d200 */
[----:B------:R-:W-:-:S11]  /*0780*/  FSETP.NEU.FTZ.AND P0, PT, |R3|, +INF , PT ;  /* 0x7f8000000300780b */ /* 0x000fd60003f1d200 */
[----:B------:R-:W-:Y:S05]  /*0790*/  @!P1 BRA !P2, `(.L_x_54) ;  /* 0x00000004002c9947 */ /* 0x000fea0005000000 */
[----:B------:R-:W-:-:S04]  /*07a0*/  LOP3.LUT P2, RZ, R3, 0x7fffffff, RZ, 0xc0, !PT ;  /* 0x7fffffff03ff7812 */ /* 0x000fc8000784c0ff */
[----:B------:R-:W-:-:S13]  /*07b0*/  PLOP3.LUT P1, PT, P1, P2, PT, 0x2f, 0xf2 ;  /* 0x0000000000f2781c */ /* 0x000fda0000f24577 */
[----:B------:R-:W-:Y:S05]  /*07c0*/  @P1 BRA `(.L_x_55) ;  /* 0x0000000400181947 */ /* 0x000fea0003800000 */
[----:B------:R-:W-:-:S04]  /*07d0*/  LOP3.LUT P1, RZ, R6, 0x7fffffff, RZ, 0xc0, !PT ;  /* 0x7fffffff06ff7812 */ /* 0x000fc8000782c0ff */
[----:B------:R-:W-:-:S13]  /*07e0*/  PLOP3.LUT P0, PT, P0, P1, PT, 0x2f, 0xf2 ;  /* 0x0000000000f2781c */ /* 0x000fda0000702577 */
[----:B------:R-:W-:Y:S05]  /*07f0*/  @P0 BRA `(.L_x_56) ;  /* 0x0000000400000947 */ /* 0x000fea0003800000 */
[----:B------:R-:W-:Y:S02]  /*0800*/  ISETP.GE.AND P0, PT, R9, RZ, PT ;  /* 0x000000ff0900720c */ /* 0x000fe40003f06270 */
[----:B------:R-:W-:-:S11]  /*0810*/  ISETP.GE.AND P1, PT, R8, RZ, PT ;  /* 0x000000ff0800720c */ /* 0x000fd60003f26270 */
[----:B------:R-:W-:Y:S02]  /*0820*/  @P0 IMAD.MOV.U32 R7, RZ, RZ, RZ ;  /* 0x000000ffff070224 */ /* 0x000fe400078e00ff */
[----:B------:R-:W-:Y:S01]  /*0830*/  @!P0 FFMA R3, R3, 1.84467440737095516160e+19, RZ ;  /* 0x5f80000003038823 */ /* 0x000fe200000000ff */
[----:B------:R-:W-:Y:S02]  /*0840*/  @!P0 IMAD.MOV.U32 R7, RZ, RZ, -0x40 ;  /* 0xffffffc0ff078424 */ /* 0x000fe400078e00ff */
[----:B------:R-:W-:Y:S02]  /*0850*/  @!P1 FFMA R6, R0, 1.84467440737095516160e+19, RZ ;  /* 0x5f80000000069823 */ /* 0x000fe400000000ff */
[----:B------:R-:W-:-:S07]  /*0860*/  @!P1 VIADD R7, R7, 0x40 ;  /* 0x0000004007079836 */ /* 0x000fce0000000000 */
.L_x_52:
[----:B------:R-:W-:Y:S01]  /*0870*/  LEA R9, R5, 0xc0800000, 0x17 ;  /* 0xc080000005097811 */ /* 0x000fe200078eb8ff */
[----:B------:R-:W-:Y:S04]  /*0880*/  BSSY.RECONVERGENT B2, `(.L_x_57) ;  /* 0x0000036000027945 */ /* 0x000fe80003800200 */
[----:B------:R-:W-:Y:S01]  /*0890*/  IMAD.IADD R9, R6, 0x1, -R9 ;  /* 0x0000000106097824 */ /* 0x000fe200078e0a09 */
[----:B------:R-:W-:-:S03]  /*08a0*/  IADD3 R6, PT, PT, R10, -0x7f, RZ ;  /* 0xffffff810a067810 */ /* 0x000fc60007ffe0ff */
[----:B------:R-:W0:Y:S01]  /*08b0*/  MUFU.RCP R8, R9 ;  /* 0x0000000900087308 */ /* 0x000e220000001000 */
[----:B------:R-:W-:Y:S01]  /*08c0*/  FADD.FTZ R11, -R9, -RZ ;  /* 0x800000ff090b7221 */ /* 0x000fe20000010100 */
[C---:B------:R-:W-:Y:S01]  /*08d0*/  IMAD R0, R6.reuse, -0x800000, R3 ;  /* 0xff80000006007824 */ /* 0x040fe200078e0203 */
[----:B------:R-:W-:-:S05]  /*08e0*/  IADD3 R6, PT, PT, R6, 0x7f, -R5 ;  /* 0x0000007f06067810 */ /* 0x000fca0007ffe805 */
[----:B------:R-:W-:Y:S02]  /*08f0*/  IMAD.IADD R6, R6, 0x1, R7 ;  /* 0x0000000106067824 */ /* 0x000fe400078e0207 */
[----:B0-----:R-:W-:-:S04]  /*0900*/  FFMA R13, R8, R11, 1 ;  /* 0x3f800000080d7423 */ /* 0x001fc8000000000b */
[----:B------:R-:W-:-:S04]  /*0910*/  FFMA R10, R8, R13, R8 ;  /* 0x0000000d080a7223 */ /* 0x000fc80000000008 */
[----:B------:R-:W-:-:S04]  /*0920*/  FFMA R3, R0, R10, RZ ;  /* 0x0000000a00037223 */ /* 0x000fc800000000ff */
[----:B------:R-:W-:-:S04]  /*0930*/  FFMA R8, R11, R3, R0 ;  /* 0x000000030b087223 */ /* 0x000fc80000000000 */
[----:B------:R-:W-:-:S04]  /*0940*/  FFMA R13, R10, R8, R3 ;  /* 0x000000080a0d7223 */ /* 0x000fc80000000003 */
[----:B------:R-:W-:-:S04]  /*0950*/  FFMA R8, R11, R13, R0 ;  /* 0x0000000d0b087223 */ /* 0x000fc80000000000 */
[----:B------:R-:W-:-:S05]  /*0960*/  FFMA R0, R10, R8, R13 ;  /* 0x000000080a007223 */ /* 0x000fca000000000d */
[----:B------:R-:W-:-:S04]  /*0970*/  SHF.R.U32.HI R3, RZ, 0x17, R0 ;  /* 0x00000017ff037819 */ /* 0x000fc80000011600 */
[----:B------:R-:W-:-:S05]  /*0980*/  LOP3.LUT R3, R3, 0xff, RZ, 0xc0, !PT ;  /* 0x000000ff03037812 */ /* 0x000fca00078ec0ff */
[----:B------:R-:W-:-:S04]  /*0990*/  IMAD.IADD R7, R3, 0x1, R6 ;  /* 0x0000000103077824 */ /* 0x000fc800078e0206 */
[----:B------:R-:W-:-:S05]  /*09a0*/  VIADD R3, R7, 0xffffffff ;  /* 0xffffffff07037836 */ /* 0x000fca0000000000 */
[----:B------:R-:W-:-:S13]  /*09b0*/  ISETP.GE.U32.AND P0, PT, R3, 0xfe, PT ;  /* 0x000000fe0300780c */ /* 0x000fda0003f06070 */
[----:B------:R-:W-:Y:S05]  /*09c0*/  @!P0 BRA `(.L_x_58) ;  /* 0x0000000000808947 */ /* 0x000fea0003800000 */
[----:B------:R-:W-:-:S13]  /*09d0*/  ISETP.GT.AND P0, PT, R7, 0xfe, PT ;  /* 0x000000fe0700780c */ /* 0x000fda0003f04270 */
[----:B------:R-:W-:Y:S05]  /*09e0*/  @P0 BRA `(.L_x_59) ;  /* 0x00000000006c0947 */ /* 0x000fea0003800000 */
[----:B------:R-:W-:-:S13]  /*09f0*/  ISETP.GE.AND P0, PT, R7, 0x1, PT ;  /* 0x000000010700780c */ /* 0x000fda0003f06270 */
[----:B------:R-:W-:Y:S05]  /*0a00*/  @P0 BRA `(.L_x_60) ;  /* 0x0000000000740947 */ /* 0x000fea0003800000 */
[----:B------:R-:W-:Y:S02]  /*0a10*/  ISETP.GE.AND P0, PT, R7, -0x18, PT ;  /* 0xffffffe80700780c */ /* 0x000fe40003f06270 */
[----:B------:R-:W-:-:S11]  /*0a20*/  LOP3.LUT R0, R0, 0x80000000, RZ, 0xc0, !PT ;  /* 0x8000000000007812 */ /* 0x000fd600078ec0ff */
[----:B------:R-:W-:Y:S05]  /*0a30*/  @!P0 BRA `(.L_x_60) ;  /* 0x0000000000688947 */ /* 0x000fea0003800000 */
[CCC-:B------:R-:W-:Y:S01]  /*0a40*/  FFMA.RZ R3, R10.reuse, R8.reuse, R13.reuse ;  /* 0x000000080a037223 */ /* 0x1c0fe2000000c00d */
[CCC-:B------:R-:W-:Y:S01]  /*0a50*/  FFMA.RM R6, R10.reuse, R8.reuse, R13.reuse ;  /* 0x000000080a067223 */ /* 0x1c0fe2000000400d */
[C---:B------:R-:W-:Y:S02]  /*0a60*/  ISETP.NE.AND P2, PT, R7.reuse, RZ, PT ;  /* 0x000000ff0700720c */ /* 0x040fe40003f45270 */
[----:B------:R-:W-:Y:S02]  /*0a70*/  ISETP.NE.AND P1, PT, R7, RZ, PT ;  /* 0x000000ff0700720c */ /* 0x000fe40003f25270 */
[----:B------:R-:W-:Y:S01]  /*0a80*/  LOP3.LUT R5, R3, 0x7fffff, RZ, 0xc0, !PT ;  /* 0x007fffff03057812 */ /* 0x000fe200078ec0ff */
[----:B------:R-:W-:Y:S01]  /*0a90*/  FFMA.RP R3, R10, R8, R13 ;  /* 0x000000080a037223 */ /* 0x000fe2000000800d */
[C---:B------:R-:W-:Y:S01]  /*0aa0*/  VIADD R8, R7.reuse, 0x20 ;  /* 0x0000002007087836 */ /* 0x040fe20000000000 */
[----:B------:R-:W-:Y:S02]  /*0ab0*/  IADD3 R7, PT, PT, -R7, RZ, RZ ;  /* 0x000000ff07077210 */ /* 0x000fe40007ffe1ff */
[----:B------:R-:W-:-:S02]  /*0ac0*/  LOP3.LUT R5, R5, 0x800000, RZ, 0xfc, !PT ;  /* 0x0080000005057812 */ /* 0x000fc400078efcff */
[----:B------:R-:W-:Y:S02]  /*0ad0*/  FSETP.NEU.FTZ.AND P0, PT, R3, R6, PT ;  /* 0x000000060300720b */ /* 0x000fe40003f1d000 */
[----:B------:R-:W-:Y:S02]  /*0ae0*/  SHF.L.U32 R8, R5, R8, RZ ;  /* 0x0000000805087219 */ /* 0x000fe400000006ff */
[----:B------:R-:W-:Y:S02]  /*0af0*/  SEL R6, R7, RZ, P2 ;  /* 0x000000ff07067207 */ /* 0x000fe40001000000 */
[----:B------:R-:W-:Y:S02]  /*0b00*/  ISETP.NE.AND P1, PT, R8, RZ, P1 ;  /* 0x000000ff0800720c */ /* 0x000fe40000f25270 */
[----:B------:R-:W-:Y:S02]  /*0b10*/  SHF.R.U32.HI R6, RZ, R6, R5 ;  /* 0x00000006ff067219 */ /* 0x000fe40000011605 */
[----:B------:R-:W-:-:S02]  /*0b20*/  PLOP3.LUT P0, PT, P0, P1, PT, 0xf8, 0x8f ;  /* 0x00000000008f781c */ /* 0x000fc40000703f70 */
[----:B------:R-:W-:Y:S02]  /*0b30*/  SHF.R.U32.HI R8, RZ, 0x1, R6 ;  /* 0x00000001ff087819 */ /* 0x000fe40000011606 */
[----:B------:R-:W-:-:S04]  /*0b40*/  SEL R3, RZ, 0x1, !P0 ;  /* 0x00000001ff037807 */ /* 0x000fc80004000000 */
[----:B------:R-:W-:-:S04]  /*0b50*/  LOP3.LUT R3, R3, 0x1, R8, 0xf8, !PT ;  /* 0x0000000103037812 */ /* 0x000fc800078ef808 */
[----:B------:R-:W-:-:S05]  /*0b60*/  LOP3.LUT R3, R3, R6, RZ, 0xc0, !PT ;  /* 0x0000000603037212 */ /* 0x000fca00078ec0ff */
[----:B------:R-:W-:-:S05]  /*0b70*/  IMAD.IADD R3, R8, 0x1, R3 ;  /* 0x0000000108037824 */ /* 0x000fca00078e0203 */
[----:B------:R-:W-:Y:S01]  /*0b80*/  LOP3.LUT R0, R3, R0, RZ, 0xfc, !PT ;  /* 0x0000000003007212 */ /* 0x000fe200078efcff */
[----:B------:R-:W-:Y:S06]  /*0b90*/  BRA `(.L_x_60) ;  /* 0x0000000000107947 */ /* 0x000fec0003800000 */
.L_x_59:
[----:B------:R-:W-:-:S04]  /*0ba0*/  LOP3.LUT R0, R0, 0x80000000, RZ, 0xc0, !PT ;  /* 0x8000000000007812 */ /* 0x000fc800078ec0ff */
[----:B------:R-:W-:Y:S01]  /*0bb0*/  LOP3.LUT R0, R0, 0x7f800000, RZ, 0xfc, !PT ;  /* 0x7f80000000007812 */ /* 0x000fe200078efcff */
[----:B------:R-:W-:Y:S06]  /*0bc0*/  BRA `(.L_x_60) ;  /* 0x0000000000047947 */ /* 0x000fec0003800000 */
.L_x_58:
[----:B------:R-:W-:-:S07]  /*0bd0*/  IMAD R0, R6, 0x800000, R0 ;  /* 0x0080000006007824 */ /* 0x000fce00078e0200 */
.L_x_60:
[----:B------:R-:W-:Y:S05]  /*0be0*/  BSYNC.RECONVERGENT B2 ;  /* 0x0000000000027941 */ /* 0x000fea0003800200 */
.L_x_57:
[----:B------:R-:W-:Y:S05]  /*0bf0*/  BRA `(.L_x_61) ;  /* 0x0000000000207947 */ /* 0x000fea0003800000 */
.L_x_56:
[----:B------:R-:W-:-:S04]  /*0c00*/  LOP3.LUT R0, R6, 0x80000000, R3, 0x48, !PT ;  /* 0x8000000006007812 */ /* 0x000fc800078e4803 */
[----:B------:R-:W-:Y:S01]  /*0c10*/  LOP3.LUT R0, R0, 0x7f800000, RZ, 0xfc, !PT ;  /* 0x7f80000000007812 */ /* 0x000fe200078efcff */
[----:B------:R-:W-:Y:S06]  /*0c20*/  BRA `(.L_x_61) ;  /* 0x0000000000147947 */ /* 0x000fec0003800000 */
.L_x_55:
[----:B------:R-:W-:Y:S01]  /*0c30*/  LOP3.LUT R0, R6, 0x80000000, R3, 0x48, !PT ;  /* 0x8000000006007812 */ /* 0x000fe200078e4803 */
[----:B------:R-:W-:Y:S06]  /*0c40*/  BRA `(.L_x_61) ;  /* 0x00000000000c7947 */ /* 0x000fec0003800000 */
.L_x_54:
[----:B------:R-:W0:Y:S01]  /*0c50*/  MUFU.RSQ R0, -QNAN ;  /* 0xffc0000000007908 */ /* 0x000e220000001400 */
[----:B------:R-:W-:Y:S05]  /*0c60*/  BRA `(.L_x_61) ;  /* 0x0000000000047947 */ /* 0x000fea0003800000 */
.L_x_53:
[----:B------:R-:W-:-:S07]  /*0c70*/  FADD.FTZ R0, R3, R0 ;  /* 0x0000000003007221 */ /* 0x000fce0000010000 */
.L_x_61:
[----:B------:R-:W-:Y:S05]  /*0c80*/  BSYNC.RECONVERGENT B1 ;  /* 0x0000000000017941 */ /* 0x000fea0003800200 */
.L_x_51:
[----:B------:R-:W-:-:S04]  /*0c90*/  IMAD.MOV.U32 R5, RZ, RZ, 0x0 ;  /* 0x00000000ff057424 */ /* 0x000fc800078e00ff */
[----:B0-----:R-:W-:Y:S05]  /*0ca0*/  RET.REL.NODEC R4 `(_Z11column_meanPfS_Pi) ;  /* 0xfffffff004d47950 */ /* 0x001fea0003c3ffff */
.L_x_62:
        /* <DEDUP_REMOVED lines=13> */
.L_x_92:


//--------------------- .text._Z8row_meanPfS_Pi   --------------------------
	.section	.text._Z8row_meanPfS_Pi,"ax",@progbits
	.align	128
        .global         _Z8row_meanPfS_Pi
        .type           _Z8row_meanPfS_Pi,@function
        .size           _Z8row_meanPfS_Pi,(.L_x_93 - _Z8row_meanPfS_Pi)
        .other          _Z8row_meanPfS_Pi,@"STO_CUDA_ENTRY STV_DEFAULT"
_Z8row_meanPfS_Pi:
.text._Z8row_meanPfS_Pi:
        /* <DEDUP_REMOVED lines=11> */
[----:B------:R-:W-:Y:S01]  /*00b0*/  IMAD.MOV.U32 R7, RZ, RZ, RZ ;  /* 0x000000ffff077224 */ /* 0x000fe200078e00ff */
[----:B--2---:R-:W-:-:S13]  /*00c0*/  ISETP.GE.AND P0, PT, R9, 0x1, PT ;  /* 0x000000010900780c */ /* 0x004fda0003f06270 */
[----:B------:R-:W-:Y:S05]  /*00d0*/  @!P0 BRA `(.L_x_63) ;  /* 0x0000000400bc8947 */ /* 0x000fea0003800000 */
[----:B------:R-:W-:Y:S01]  /*00e0*/  IMAD R0, R6, R9, RZ ;  /* 0x0000000906007224 */ /* 0x000fe200078e02ff */
[----:B------:R-:W-:Y:S01]  /*00f0*/  BSSY.RECONVERGENT B0, `(.L_x_64) ;  /* 0x0000035000007945 */ /* 0x000fe20003800200 */
[----:B------:R-:W-:Y:S02]  /*0100*/  IMAD.MOV.U32 R7, RZ, RZ, RZ ;  /* 0x000000ffff077224 */ /* 0x000fe400078e00ff */
[----:B------:R-:W-:-:S05]  /*0110*/  VIADD R2, R0, 0x1 ;  /* 0x0000000100027836 */ /* 0x000fca0000000000 */
[----:B------:R-:W-:-:S04]  /*0120*/  VIADDMNMX R3, R0, R9, R2, !PT ;  /* 0x0000000900037246 */ /* 0x000fc80007800102 */
[C---:B------:R-:W-:Y:S01]  /*0130*/  IADD3 R8, PT, PT, -R0.reuse, R3, RZ ;  /* 0x0000000300087210 */ /* 0x040fe20007ffe1ff */
[----:B------:R-:W-:-:S03]  /*0140*/  IMAD.IADD R3, R0, 0x1, -R3 ;  /* 0x0000000100037824 */ /* 0x000fc600078e0a03 */
[----:B------:R-:W-:Y:S02]  /*0150*/  LOP3.LUT R26, R8, 0xf, RZ, 0xc0, !PT ;  /* 0x0000000f081a7812 */ /* 0x000fe400078ec0ff */
[----:B------:R-:W-:Y:S02]  /*0160*/  ISETP.GT.U32.AND P1, PT, R3, -0x10, PT ;  /* 0xfffffff00300780c */ /* 0x000fe40003f24070 */
[----:B------:R-:W-:-:S11]  /*0170*/  ISETP.NE.AND P0, PT, R26, RZ, PT ;  /* 0x000000ff1a00720c */ /* 0x000fd60003f05270 */
[----:B------:R-:W-:Y:S05]  /*0180*/  @P1 BRA `(.L_x_65) ;  /* 0x0000000000ac1947 */ /* 0x000fea0003800000 */
[----:B------:R-:W0:Y:S01]  /*0190*/  LDC.64 R2, c[0x0][0x380] ;  /* 0x0000e000ff027b82 */ /* 0x000e220000000a00 */
[----:B------:R-:W-:Y:S01]  /*01a0*/  LOP3.LUT R12, R8, 0xfffffff0, RZ, 0xc0, !PT ;  /* 0xfffffff0080c7812 */ /* 0x000fe200078ec0ff */
[----:B------:R-:W-:-:S04]  /*01b0*/  HFMA2 R7, -RZ, RZ, 0, 0 ;  /* 0x00000000ff077431 */ /* 0x000fc800000001ff */
[----:B------:R-:W-:Y:S01]  /*01c0*/  IMAD.MOV R12, RZ, RZ, -R12 ;  /* 0x000000ffff0c7224 */ /* 0x000fe200078e0a0c */
[----:B0-----:R-:W-:-:S05]  /*01d0*/  IADD3 R2, P1, PT, R2, 0x20, RZ ;  /* 0x0000002002027810 */ /* 0x001fca0007f3e0ff */
[----:B------:R-:W-:-:S08]  /*01e0*/  IMAD.X R3, RZ, RZ, R3, P1 ;  /* 0x000000ffff037224 */ /* 0x000fd000008e0603 */
.L_x_66:
        /* <DEDUP_REMOVED lines=17> */
[----:B------:R-:W-:Y:S01]  /*0300*/  IADD3 R12, PT, PT, R12, 0x10, RZ ;  /* 0x000000100c0c7810 */ /* 0x000fe20007ffe0ff */
[----:B------:R-:W-:-:S03]  /*0310*/  VIADD R0, R0, 0x10 ;  /* 0x0000001000007836 */ /* 0x000fc60000000000 */
        /* <DEDUP_REMOVED lines=18> */
.L_x_65:
[----:B------:R-:W-:Y:S05]  /*0440*/  BSYNC.RECONVERGENT B0 ;  /* 0x0000000000007941 */ /* 0x000fea0003800200 */
.L_x_64:
        /* <DEDUP_REMOVED lines=17> */
[----:B------:R-:W-:-:S02]  /*0560*/  VIADD R0, R0, 0x8 ;  /* 0x0000000800007836 */ /* 0x000fc40000000000 */
        /* <DEDUP_REMOVED lines=8> */
.L_x_69:
[----:B------:R-:W-:Y:S05]  /*05f0*/  BSYNC.RECONVERGENT B1 ;  /* 0x0000000000017941 */ /* 0x000fea0003800200 */
.L_x_68:
        /* <DEDUP_REMOVED lines=17> */
.L_x_71:
[----:B------:R-:W-:Y:S05]  /*0710*/  BSYNC.RECONVERGENT B1 ;  /* 0x0000000000017941 */ /* 0x000fea0003800200 */
.L_x_70:
[----:B------:R-:W-:Y:S05]  /*0720*/  @!P1 BRA `(.L_x_67) ;  /* 0x0000000000249947 */ /* 0x000fea0003800000 */
[----:B------:R-:W0:Y:S01]  /*0730*/  LDC.64 R4, c[0x0][0x380] ;  /* 0x0000e000ff047b82 */ /* 0x000e220000000a00 */
[----:B------:R-:W-:-:S07]  /*0740*/  IMAD.MOV R8, RZ, RZ, -R8 ;  /* 0x000000ffff087224 */ /* 0x000fce00078e0a08 */
.L_x_72:
[----:B0-----:R-:W-:-:S06]  /*0750*/  IMAD.WIDE R2, R0, 0x4, R4 ;  /* 0x0000000400027825 */ /* 0x001fcc00078e0204 */
[----:B------:R-:W2:Y:S01]  /*0760*/  LDG.E R2, desc[UR4][R2.64] ;  /* 0x0000000402027981 */ /* 0x000ea2000c1e1900 */
[----:B------:R-:W-:Y:S01]  /*0770*/  VIADD R8, R8, 0x1 ;  /* 0x0000000108087836 */ /* 0x000fe20000000000 */
[----:B------:R-:W-:-:S04]  /*0780*/  IADD3 R0, PT, PT, R0, 0x1, RZ ;  /* 0x0000000100007810 */ /* 0x000fc80007ffe0ff */
[----:B------:R-:W-:Y:S01]  /*0790*/  ISETP.NE.AND P0, PT, R8, RZ, PT ;  /* 0x000000ff0800720c */ /* 0x000fe20003f05270 */
[----:B--2---:R-:W-:-:S12]  /*07a0*/  FADD R7, R2, R7 ;  /* 0x0000000702077221 */ /* 0x004fd80000000000 */
[----:B------:R-:W-:Y:S05]  /*07b0*/  @P0 BRA `(.L_x_72) ;  /* 0xfffffffc00e40947 */ /* 0x000fea000383ffff */
.L_x_67:
[----:B------:R-:W-:Y:S05]  /*07c0*/  BSYNC.RECONVERGENT B0 ;  /* 0x0000000000007941 */ /* 0x000fea0003800200 */
.L_x_63:
        /* <DEDUP_REMOVED lines=12> */
[----:B------:R-:W-:Y:S05]  /*0890*/  CALL.REL.NOINC `($__internal_1_$__cuda_sm3x_div_rn_noftz_f32_slowpath) ;  /* 0x0000000000187944 */ /* 0x000fea0003c00000 */
[----:B------:R-:W-:-:S07]  /*08a0*/  IMAD.MOV.U32 R5, RZ, RZ, R0 ;  /* 0x000000ffff057224 */ /* 0x000fce00078e0000 */
.L_x_74:
[----:B------:R-:W-:Y:S05]  /*08b0*/  BSYNC.RECONVERGENT B0 ;  /* 0x0000000000007941 */ /* 0x000fea0003800200 */
.L_x_73:
[----:B------:R-:W0:Y:S02]  /*08c0*/  LDC.64 R2, c[0x0][0x388] ;  /* 0x0000e200ff027b82 */ /* 0x000e240000000a00 */
[----:B0-----:R-:W-:-:S05]  /*08d0*/  IMAD.WIDE R6, R6, 0x4, R2 ;  /* 0x0000000406067825 */ /* 0x001fca00078e0202 */
[----:B------:R-:W-:Y:S01]  /*08e0*/  STG.E desc[UR4][R6.64], R5 ;  /* 0x0000000506007986 */ /* 0x000fe2000c101904 */
[----:B------:R-:W-:Y:S05]  /*08f0*/  EXIT ;  /* 0x000000000000794d */ /* 0x000fea0003800000 */
        .weak           $__internal_1_$__cuda_sm3x_div_rn_noftz_f32_slowpath
        .type           $__internal_1_$__cuda_sm3x_div_rn_noftz_f32_slowpath,@function
        .size           $__internal_1_$__cuda_sm3x_div_rn_noftz_f32_slowpath,(.L_x_93 - $__internal_1_$__cuda_sm3x_div_rn_noftz_f32_slowpath)
$__internal_1_$__cuda_sm3x_div_rn_noftz_f32_slowpath:
[----:B------:R-:W-:Y:S01]  /*0900*/  SHF.R.U32.HI R5, RZ, 0x17, R4 ;  /* 0x00000017ff057819 */ /* 0x000fe20000011604 */
[----:B------:R-:W-:Y:S01]  /*0910*/  BSSY.RECONVERGENT B1, `(.L_x_75) ;  /* 0x0000063000017945 */ /* 0x000fe20003800200 */
[----:B------:R-:W-:Y:S02]  /*0920*/  SHF.R.U32.HI R0, RZ, 0x17, R3 ;  /* 0x00000017ff007819 */ /* 0x000fe40000011603 */
[----:B------:R-:W-:Y:S02]  /*0930*/  LOP3.LUT R5, R5, 0xff, RZ, 0xc0, !PT ;  /* 0x000000ff05057812 */ /* 0x000fe400078ec0ff */
[----:B------:R-:W-:Y:S02]  /*0940*/  LOP3.LUT R10, R0, 0xff, RZ, 0xc0, !PT ;  /* 0x000000ff000a7812 */ /* 0x000fe400078ec0ff */
[----:B------:R-:W-:-:S03]  /*0950*/  IADD3 R8, PT, PT, R5, -0x1, RZ ;  /* 0xffffffff05087810 */ /* 0x000fc60007ffe0ff */
[----:B------:R-:W-:Y:S01]  /*0960*/  VIADD R9, R10, 0xffffffff ;  /* 0xffffffff0a097836 */ /* 0x000fe20000000000 */
[----:B------:R-:W-:-:S04]  /*0970*/  ISETP.GT.U32.AND P0, PT, R8, 0xfd, PT ;  /* 0x000000fd0800780c */ /* 0x000fc80003f04070 */
[----:B------:R-:W-:-:S13]  /*0980*/  ISETP.GT.U32.OR P0, PT, R9, 0xfd, P0 ;  /* 0x000000fd0900780c */ /* 0x000fda0000704470 */
[----:B------:R-:W-:Y:S01]  /*0990*/  @!P0 IMAD.MOV.U32 R7, RZ, RZ, RZ ;  /* 0x000000ffff078224 */ /* 0x000fe200078e00ff */
[----:B------:R-:W-:Y:S06]  /*09a0*/  @!P0 BRA `(.L_x_76) ;  /* 0x0000000000608947 */ /* 0x000fec0003800000 */
[----:B------:R-:W-:Y:S02]  /*09b0*/  FSETP.GTU.FTZ.AND P0, PT, |R3|, +INF , PT ;  /* 0x7f8000000300780b */ /* 0x000fe40003f1c200 */
[----:B------:R-:W-:Y:S02]  /*09c0*/  FSETP.GTU.FTZ.AND P1, PT, |R4|, +INF , PT ;  /* 0x7f8000000400780b */ /* 0x000fe40003f3c200 */
[----:B------:R-:W-:Y:S02]  /*09d0*/  MOV R0, R4 ;  /* 0x0000000400007202 */ /* 0x000fe40000000f00 */
        /* <DEDUP_REMOVED lines=19> */
[----:B------:R-:W-:-:S03]  /*0b10*/  @!P1 FFMA R4, R0, 1.84467440737095516160e+19, RZ ;  /* 0x5f80000000049823 */ /* 0x000fc600000000ff */
[----:B------:R-:W-:-:S07]  /*0b20*/  @!P1 IADD3 R7, PT, PT, R7, 0x40, RZ ;  /* 0x0000004007079810 */ /* 0x000fce0007ffe0ff */
.L_x_76:
        /* <DEDUP_REMOVED lines=17> */
[----:B------:R-:W-:-:S04]  /*0c40*/  LOP3.LUT R3, R3, 0xff, RZ, 0xc0, !PT ;  /* 0x000000ff03037812 */ /* 0x000fc800078ec0ff */
[----:B------:R-:W-:-:S05]  /*0c50*/  IADD3 R7, PT, PT, R3, R4, RZ ;  /* 0x0000000403077210 */ /* 0x000fca0007ffe0ff */
        /* <DEDUP_REMOVED lines=16> */
[----:B------:R-:W-:Y:S01]  /*0d60*/  IADD3 R8, PT, PT, R7, 0x20, RZ ;  /* 0x0000002007087810 */ /* 0x000fe20007ffe0ff */
[----:B------:R-:W-:Y:S01]  /*0d70*/  IMAD.MOV R7, RZ, RZ, -R7 ;  /* 0x000000ffff077224 */ /* 0x000fe200078e0a07 */
        /* <DEDUP_REMOVED lines=10> */
[----:B------:R-:W-:-:S04]  /*0e20*/  LOP3.LUT R3, R3, R4, RZ, 0xc0, !PT ;  /* 0x0000000403037212 */ /* 0x000fc800078ec0ff */
[----:B------:R-:W-:-:S04]  /*0e30*/  IADD3 R3, PT, PT, R8, R3, RZ ;  /* 0x0000000308037210 */ /* 0x000fc80007ffe0ff */
[----:B------:R-:W-:Y:S01]  /*0e40*/  LOP3.LUT R0, R3, R0, RZ, 0xfc, !PT ;  /* 0x0000000003007212 */ /* 0x000fe200078efcff */
[----:B------:R-:W-:Y:S06]  /*0e50*/  BRA `(.L_x_84) ;  /* 0x0000000000107947 */ /* 0x000fec0003800000 */
.L_x_83:
[----:B------:R-:W-:-:S04]  /*0e60*/  LOP3.LUT R0, R0, 0x80000000, RZ, 0xc0, !PT ;  /* 0x8000000000007812 */ /* 0x000fc800078ec0ff */
[----:B------:R-:W-:Y:S01]  /*0e70*/  LOP3.LUT R0, R0, 0x7f800000, RZ, 0xfc, !PT ;  /* 0x7f80000000007812 */ /* 0x000fe200078efcff */
[----:B------:R-:W-:Y:S06]  /*0e80*/  BRA `(.L_x_84) ;  /* 0x0000000000047947 */ /* 0x000fec0003800000 */
.L_x_82:
[----:B------:R-:W-:-:S07]  /*0e90*/  IMAD R0, R4, 0x800000, R0 ;  /* 0x0080000004007824 */ /* 0x000fce00078e0200 */
.L_x_84:
[----:B------:R-:W-:Y:S05]  /*0ea0*/  BSYNC.RECONVERGENT B2 ;  /* 0x0000000000027941 */ /* 0x000fea0003800200 */
.L_x_81:
[----:B------:R-:W-:Y:S05]  /*0eb0*/  BRA `(.L_x_85) ;  /* 0x0000000000207947 */ /* 0x000fea0003800000 */
.L_x_80:
[----:B------:R-:W-:-:S04]  /*0ec0*/  LOP3.LUT R0, R4, 0x80000000, R3, 0x48, !PT ;  /* 0x8000000004007812 */ /* 0x000fc800078e4803 */
[----:B------:R-:W-:Y:S01]  /*0ed0*/  LOP3.LUT R0, R0, 0x7f800000, RZ, 0xfc, !PT ;  /* 0x7f80000000007812 */ /* 0x000fe200078efcff */
[----:B------:R-:W-:Y:S06]  /*0ee0*/  BRA `(.L_x_85) ;  /* 0x0000000000147947 */ /* 0x000fec0003800000 */
.L_x_79:
[----:B------:R-:W-:Y:S01]  /*0ef0*/  LOP3.LUT R0, R4, 0x80000000, R3, 0x48, !PT ;  /* 0x8000000004007812 */ /* 0x000fe200078e4803 */
[----:B------:R-:W-:Y:S06]  /*0f00*/  BRA `(.L_x_85) ;  /* 0x00000000000c7947 */ /* 0x000fec0003800000 */
.L_x_78:
[----:B------:R-:W0:Y:S01]  /*0f10*/  MUFU.RSQ R0, -QNAN ;  /* 0xffc0000000007908 */ /* 0x000e220000001400 */
[----:B------:R-:W-:Y:S05]  /*0f20*/  BRA `(.L_x_85) ;  /* 0x0000000000047947 */ /* 0x000fea0003800000 */
.L_x_77:
[----:B------:R-:W-:-:S07]  /*0f30*/  FADD.FTZ R0, R3, R0 ;  /* 0x0000000003007221 */ /* 0x000fce0000010000 */
.L_x_85:
[----:B------:R-:W-:Y:S05]  /*0f40*/  BSYNC.RECONVERGENT B1 ;  /* 0x0000000000017941 */ /* 0x000fea0003800200 */
.L_x_75:
[----:B------:R-:W-:-:S04]  /*0f50*/  HFMA2 R3, -RZ, RZ, 0, 0 ;  /* 0x00000000ff037431 */ /* 0x000fc800000001ff */
[----:B0-----:R-:W-:Y:S05]  /*0f60*/  RET.REL.NODEC R2 `(_Z8row_meanPfS_Pi) ;  /* 0xfffffff002247950 */ /* 0x001fea0003c3ffff */
.L_x_86:
        /* <DEDUP_REMOVED lines=9> */
.L_x_93:


//--------------------- .text._Z9transposePfS_Pi  --------------------------
	.section	.text._Z9transposePfS_Pi,"ax",@progbits
	.align	128
        .global         _Z9transposePfS_Pi
        .type           _Z9transposePfS_Pi,@function
        .size           _Z9transposePfS_Pi,(.L_x_101 - _Z9transposePfS_Pi)
        .other          _Z9transposePfS_Pi,@"STO_CUDA_ENTRY STV_DEFAULT"
_Z9transposePfS_Pi:
.text._Z9transposePfS_Pi:
[----:B------:R-:W-:Y:S08]  /*0000*/  LDC R1, c[0x0][0x37c] ;  /* 0x0000df00ff017b82 */ /* 0x000ff00000000800 */
[----:B------:R-:W0:Y:S01]  /*0010*/  LDC.64 R2, c[0x0][0x390] ;  /* 0x0000e400ff027b82 */ /* 0x000e220000000a00 */
[----:B------:R-:W0:Y:S02]  /*0020*/  LDCU.64 UR4, c[0x0][0x358] ;  /* 0x00006b00ff0477ac */ /* 0x000e240008000a00 */
[----:B0-----:R-:W2:Y:S04]  /*0030*/  LDG.E R5, desc[UR4][R2.64+0x4] ;  /* 0x0000040402057981 */ /* 0x001ea8000c1e1900 */
[----:B------:R-:W2:Y:S01]  /*0040*/  LDG.E R6, desc[UR4][R2.64] ;  /* 0x0000000402067981 */ /* 0x000ea2000c1e1900 */
[----:B------:R-:W0:Y:S01]  /*0050*/  LDCU UR6, c[0x0][0x364] ;  /* 0x00006c80ff0677ac */ /* 0x000e220008000800 */
[----:B------:R-:W0:Y:S01]  /*0060*/  S2R R0, SR_CTAID.Y ;  /* 0x0000000000007919 */ /* 0x000e220000002600 */
[----:B------:R-:W1:Y:S01]  /*0070*/  LDCU UR7, c[0x0][0x360] ;  /* 0x00006c00ff0777ac */ /* 0x000e620008000800 */
[----:B------:R-:W0:Y:S01]  /*0080*/  S2R R7, SR_TID.Y ;  /* 0x0000000000077919 */ /* 0x000e220000002200 */
[----:B------:R-:W1:Y:S01]  /*0090*/  S2R R4, SR_CTAID.X ;  /* 0x0000000000047919 */ /* 0x000e620000002500 */
[----:B------:R-:W1:Y:S01]  /*00a0*/  S2R R9, SR_TID.X ;  /* 0x0000000000097919 */ /* 0x000e620000002100 */
[----:B0-----:R-:W-:-:S02]  /*00b0*/  IMAD R0, R0, UR6, R7 ;  /* 0x0000000600007c24 */ /* 0x001fc4000f8e0207 */
[----:B-1----:R-:W-:Y:S02]  /*00c0*/  IMAD R7, R4, UR7, R9 ;  /* 0x0000000704077c24 */ /* 0x002fe4000f8e0209 */
[----:B--2---:R-:W-:Y:S02]  /*00d0*/  IMAD R4, R5, R6, RZ ;  /* 0x0000000605047224 */ /* 0x004fe400078e02ff */
[----:B------:R-:W-:-:S05]  /*00e0*/  IMAD R5, R0, R5, R7 ;  /* 0x0000000500057224 */ /* 0x000fca00078e0207 */
[----:B------:R-:W-:-:S13]  /*00f0*/  ISETP.GE.AND P0, PT, R5, R4, PT ;  /* 0x000000040500720c */ /* 0x000fda0003f06270 */
[----:B------:R-:W-:Y:S05]  /*0100*/  @P0 EXIT ;  /* 0x000000000000094d */ /* 0x000fea0003800000 */
[----:B------:R-:W0:Y:S02]  /*0110*/  LDC.64 R2, c[0x0][0x380] ;  /* 0x0000e000ff027b82 */ /* 0x000e240000000a00 */
[----:B0-----:R-:W-:-:S06]  /*0120*/  IMAD.WIDE R2, R5, 0x4, R2 ;  /* 0x0000000405027825 */ /* 0x001fcc00078e0202 */
[----:B------:R-:W0:Y:S01]  /*0130*/  LDC.64 R4, c[0x0][0x388] ;  /* 0x0000e200ff047b82 */ /* 0x000e220000000a00 */
[----:B------:R-:W2:Y:S01]  /*0140*/  LDG.E R3, desc[UR4][R2.64] ;  /* 0x0000000402037981 */ /* 0x000ea2000c1e1900 */
[----:B------:R-:W-:-:S04]  /*0150*/  IMAD R7, R7, R6, R0 ;  /* 0x0000000607077224 */ /* 0x000fc800078e0200 */
[----:B0-----:R-:W-:-:S05]  /*0160*/  IMAD.WIDE R4, R7, 0x4, R4 ;  /* 0x0000000407047825 */ /* 0x001fca00078e0204 */
[----:B--2---:R-:W-:Y:S01]  /*0170*/  STG.E desc[UR4][R4.64], R3 ;  /* 0x0000000304007986 */ /* 0x004fe2000c101904 */
[----:B------:R-:W-:Y:S05]  /*0180*/  EXIT ;  /* 0x000000000000794d */ /* 0x000fea0003800000 */
.L_x_87:
        /* <DEDUP_REMOVED lines=15> */
.L_x_101:


//--------------------- .text._Z6matmulPfS_S_PiS0_ --------------------------
	.section	.text._Z6matmulPfS_S_PiS0_,"ax",@progbits
	.align	128
        .global         _Z6matmulPfS_S_PiS0_
        .type           _Z6matmulPfS_S_PiS0_,@function
        .size           _Z6matmulPfS_S_PiS0_,(.L_x_102 - _Z6matmulPfS_S_PiS0_)
        .other          _Z6matmulPfS_S_PiS0_,@"STO_CUDA_ENTRY STV_DEFAULT"
_Z6matmulPfS_S_PiS0_:
.text._Z6matmulPfS_S_PiS0_:
[----:B------:R-:W-:Y:S08]  /*0000*/  LDC R1, c[0x0][0x37c] ;  /* 0x0000df00ff017b82 */ /* 0x000ff00000000800 */
[----:B------:R-:W0:Y:S01]  /*0010*/  LDC.64 R4, c[0x0][0x398] ;  /* 0x0000e600ff047b82 */ /* 0x000e220000000a00 */
[----:B------:R-:W0:Y:S02]  /*0020*/  LDCU.64 UR4, c[0x0][0x358] ;  /* 0x00006b00ff0477ac */ /* 0x000e240008000a00 */
[----:B0-----:R-:W2:Y:S01]  /*0030*/  LDG.E R0, desc[UR4][R4.64] ;  /* 0x0000000404007981 */ /* 0x001ea2000c1e1900 */
[----:B------:R-:W0:Y:S01]  /*0040*/  LDCU UR6, c[0x0][0x364] ;  /* 0x00006c80ff0677ac */ /* 0x000e220008000800 */
[----:B------:R-:W0:Y:S01]  /*0050*/  S2R R9, SR_CTAID.Y ;  /* 0x0000000000097919 */ /* 0x000e220000002600 */
[----:B------:R-:W0:Y:S02]  /*0060*/  S2R R2, SR_TID.Y ;  /* 0x0000000000027919 */ /* 0x000e240000002200 */
[----:B0-----:R-:W-:-:S05]  /*0070*/  IMAD R9, R9, UR6, R2 ;  /* 0x0000000609097c24 */ /* 0x001fca000f8e0202 */
[----:B--2---:R-:W-:-:S13]  /*0080*/  ISETP.GE.U32.AND P0, PT, R9, R0, PT ;  /* 0x000000000900720c */ /* 0x004fda0003f06070 */
[----:B------:R-:W-:Y:S05]  /*0090*/  @P0 EXIT ;  /* 0x000000000000094d */ /* 0x000fea0003800000 */
[----:B------:R-:W0:Y:S02]  /*00a0*/  LDC.64 R6, c[0x0][0x3a0] ;  /* 0x0000e800ff067b82 */ /* 0x000e240000000a00 */
[----:B0-----:R-:W2:Y:S01]  /*00b0*/  LDG.E R0, desc[UR4][R6.64+0x4] ;  /* 0x0000040406007981 */ /* 0x001ea2000c1e1900 */
[----:B------:R-:W0:Y:S01]  /*00c0*/  LDCU UR6, c[0x0][0x360] ;  /* 0x00006c00ff0677ac */ /* 0x000e220008000800 */
[----:B------:R-:W0:Y:S01]  /*00d0*/  S2R R11, SR_CTAID.X ;  /* 0x00000000000b7919 */ /* 0x000e220000002500 */
[----:B------:R-:W0:Y:S02]  /*00e0*/  S2R R2, SR_TID.X ;  /* 0x0000000000027919 */ /* 0x000e240000002100 */
[----:B0-----:R-:W-:-:S05]  /*00f0*/  IMAD R11, R11, UR6, R2 ;  /* 0x000000060b0b7c24 */ /* 0x001fca000f8e0202 */
[----:B--2---:R-:W-:-:S13]  /*0100*/  ISETP.GE.U32.AND P0, PT, R11, R0, PT ;  /* 0x000000000b00720c */ /* 0x004fda0003f06070 */
[----:B------:R-:W-:Y:S05]  /*0110*/  @P0 EXIT ;  /* 0x000000000000094d */ /* 0x000fea0003800000 */
[----:B------:R-:W2:Y:S01]  /*0120*/  LDG.E R4, desc[UR4][R4.64+0x4] ;  /* 0x0000040404047981 */ /* 0x000ea2000c1e1900 */
[----:B------:R-:W0:Y:S03]  /*0130*/  LDC.64 R2, c[0x0][0x390] ;  /* 0x0000e400ff027b82 */ /* 0x000e260000000a00 */
[----:B------:R-:W3:Y:S01]  /*0140*/  LDG.E R6, desc[UR4][R6.64] ;  /* 0x0000000406067981 */ /* 0x000ee2000c1e1900 */
[----:B------:R-:W-:Y:S01]  /*0150*/  BSSY.RECONVERGENT B0, `(.L_x_88) ;  /* 0x0000018000007945 */ /* 0x000fe20003800200 */
[----:B------:R-:W-:Y:S02]  /*0160*/  HFMA2 R15, -RZ, RZ, 0, 0 ;  /* 0x00000000ff0f7431 */ /* 0x000fe400000001ff */
[C---:B--2---:R-:W-:Y:S02]  /*0170*/  IMAD R13, R9.reuse, R4, RZ ;  /* 0x00000004090d7224 */ /* 0x044fe400078e02ff */
[----:B------:R-:W-:-:S02]  /*0180*/  IMAD R9, R9, R0, R11 ;  /* 0x0000000009097224 */ /* 0x000fc400078e020b */
[----:B---3--:R-:W-:Y:S01]  /*0190*/  IMAD R14, R0, R6, R11 ;  /* 0x00000006000e7224 */ /* 0x008fe200078e020b */
[----:B------:R-:W-:Y:S01]  /*01a0*/  IADD3 R12, PT, PT, R4, R13, RZ ;  /* 0x0000000d040c7210 */ /* 0x000fe20007ffe0ff */
[----:B0-----:R-:W-:-:S03]  /*01b0*/  IMAD.WIDE R2, R9, 0x4, R2 ;  /* 0x0000000409027825 */ /* 0x001fc600078e0202 */
[----:B------:R-:W-:-:S04]  /*01c0*/  ISETP.GE.AND P0, PT, R11, R14, PT ;  /* 0x0000000e0b00720c */ /* 0x000fc80003f06270 */
[----:B------:R-:W-:-:S13]  /*01d0*/  ISETP.GE.OR P0, PT, R13, R12, P0 ;  /* 0x0000000c0d00720c */ /* 0x000fda0000706670 */
[----:B------:R-:W-:Y:S05]  /*01e0*/  @P0 BRA `(.L_x_89) ;  /* 0x0000000000380947 */ /* 0x000fea0003800000 */
[----:B------:R-:W0:Y:S01]  /*01f0*/  LDC.64 R4, c[0x0][0x380] ;  /* 0x0000e000ff047b82 */ /* 0x000e220000000a00 */
[----:B------:R-:W-:Y:S02]  /*0200*/  MOV R17, R11 ;  /* 0x0000000b00117202 */ /* 0x000fe40000000f00 */
[----:B------:R-:W-:-:S05]  /*0210*/  MOV R15, RZ ;  /* 0x000000ff000f7202 */ /* 0x000fca0000000f00 */
[----:B------:R-:W1:Y:S02]  /*0220*/  LDC.64 R6, c[0x0][0x388] ;  /* 0x0000e200ff067b82 */ /* 0x000e640000000a00 */
.L_x_90:
[----:B0-----:R-:W-:-:S04]  /*0230*/  IMAD.WIDE R8, R13, 0x4, R4 ;  /* 0x000000040d087825 */ /* 0x001fc800078e0204 */
[----:B-1----:R-:W-:Y:S02]  /*0240*/  IMAD.WIDE R10, R17, 0x4, R6 ;  /* 0x00000004110a7825 */ /* 0x002fe400078e0206 */
[----:B------:R-:W2:Y:S04]  /*0250*/  LDG.E R8, desc[UR4][R8.64] ;  /* 0x0000000408087981 */ /* 0x000ea8000c1e1900 */
[----:B------:R-:W2:Y:S01]  /*0260*/  LDG.E R10, desc[UR4][R10.64] ;  /* 0x000000040a0a7981 */ /* 0x000ea2000c1e1900 */
[----:B------:R-:W-:Y:S02]  /*0270*/  IADD3 R13, PT, PT, R13, 0x1, RZ ;  /* 0x000000010d0d7810 */ /* 0x000fe40007ffe0ff */
[----:B------:R-:W-:Y:S02]  /*0280*/  IADD3 R17, PT, PT, R0, R17, RZ ;  /* 0x0000001100117210 */ /* 0x000fe40007ffe0ff */
[----:B------:R-:W-:-:S02]  /*0290*/  ISETP.GE.AND P0, PT, R13, R12, PT ;  /* 0x0000000c0d00720c */ /* 0x000fc40003f06270 */
[----:B------:R-:W-:Y:S01]  /*02a0*/  ISETP.LT.AND P1, PT, R17, R14, PT ;  /* 0x0000000e1100720c */ /* 0x000fe20003f21270 */
[----:B--2---:R-:W-:-:S12]  /*02b0*/  FFMA R15, R8, R10, R15 ;  /* 0x0000000a080f7223 */ /* 0x004fd8000000000f */
[----:B------:R-:W-:Y:S05]  /*02c0*/  @!P0 BRA P1, `(.L_x_90) ;  /* 0xfffffffc00d88947 */ /* 0x000fea000083ffff */
.L_x_89:
[----:B------:R-:W-:Y:S05]  /*02d0*/  BSYNC.RECONVERGENT B0 ;  /* 0x0000000000007941 */ /* 0x000fea0003800200 */
.L_x_88:
[----:B------:R-:W-:Y:S01]  /*02e0*/  STG.E desc[UR4][R2.64], R15 ;  /* 0x0000000f02007986 */ /* 0x000fe2000c101904 */
[----:B------:R-:W-:Y:S05]  /*02f0*/  EXIT ;  /* 0x000000000000794d */ /* 0x000fea0003800000 */
.L_x_91:
        /* <DEDUP_REMOVED lines=16> */
.L_x_102:


//--------------------- .nv.shared.reserved.0     --------------------------
	.section	.nv.shared.reserved.0,"aw",@nobits
	.weak		__nv_reservedSMEM_offset_0_alias
	.size		__nv_reservedSMEM_offset_0_alias, 0, 64
	.other		__nv_reservedSMEM_offset_0_alias,@"STO_CUDA_RESERVED_SHARED STV_DEFAULT"
__nv_reservedSMEM_offset_0_alias:
	.zero		0
	.zero		64


//--------------------- .nv.constant0._Z14argmin_mu_diffPfS_PiS0_S0_ --------------------------
	.section	.nv.constant0._Z14argmin_mu_diffPfS_PiS0_S0_,"a",@progbits
	.sectionflags	@""
	.align	4
.nv.constant0._Z14argmin_mu_diffPfS_PiS0_S0_:
	.zero		936


//--------------------- .nv.constant0._Z9sum_axis1PfPiS_ --------------------------
	.section	.nv.constant0._Z9sum_axis1PfPiS_,"a",@progbits
	.sectionflags	@""
	.align	4
.nv.constant0._Z9sum_axis1PfPiS_:
	.zero		920


//--------------------- .nv.constant0._Z9sum_axis2PfPiS_ --------------------------
	.section	.nv.constant0._Z9sum_axis2PfPiS_,"a",@progbits
	.sectionflags	@""
	.align	4
.nv.constant0._Z9sum_axis2PfPiS_:
	.zero		920


//--------------------- .nv.constant0._Z9sum_axis3PfPiS_ --------------------------
	.section	.nv.constant0._Z9sum_axis3PfPiS_,"a",@progbits
	.sectionflags	@""
	.align	4
.nv.constant0._Z9sum_axis3PfPiS_:
	.zero		920


//--------------------- .nv.constant0._Z7min_rowPfPiS_S0_ --------------------------
	.section	.nv.constant0._Z7min_rowPfPiS_S0_,"a",@progbits
	.sectionflags	@""
	.align	4
.nv.constant0._Z7min_rowPfPiS_S0_:
	.zero		928


//--------------------- .nv.constant0._Z11column_meanPfS_Pi --------------------------
	.section	.nv.constant0._Z11column_meanPfS_Pi,"a",@progbits
	.sectionflags	@""
	.align	4
.nv.constant0._Z11column_meanPfS_Pi:
	.zero		920


//--------------------- .nv.constant0._Z8row_meanPfS_Pi --------------------------
	.section	.nv.constant0._Z8row_meanPfS_Pi,"a",@progbits
	.sectionflags	@""
	.align	4
.nv.constant0._Z8row_meanPfS_Pi:
	.zero		920


//--------------------- .nv.constant0._Z9transposePfS_Pi --------------------------
	.section	.nv.constant0._Z9transposePfS_Pi,"a",@progbits
	.sectionflags	@""
	.align	4
.nv.constant0._Z9transposePfS_Pi:
	.zero		920


//--------------------- .nv.constant0._Z6matmulPfS_S_PiS0_ --------------------------
	.section	.nv.constant0._Z6matmulPfS_S_PiS0_,"a",@progbits
	.sectionflags	@""
	.align	4
.nv.constant0._Z6matmulPfS_S_PiS0_:
	.zero		936


//--------------------- SYMBOLS --------------------------

	.type		.nv.reservedSmem.offset0,@object
	.size		.nv.reservedSmem.offset0,0x4
